	.target	sm_100a

	.elftype	@"ET_EXEC"


//--------------------- .note.nv.tkinfo           --------------------------
	.section	.note.nv.tkinfo,"",@"SHT_NOTE"
	.sectionflags	@"SHF_NOTE_NV_TKINFO"
	.tkinfo
        /*0018*/ 	.word	0x00000002
        /*0030*/ 	.string	""
        /*0030*/ 	.string	"ptxas"
        /*0030*/ 	.string	"Cuda compilation tools, release 13.0, V13.0.88"
        /*0030*/ 	.string	"Build cuda_13.0.r13.0/compiler.36424714_0"
        /*0030*/ 	.string	"-arch sm_100a -m 64 "



//--------------------- .note.nv.cuinfo           --------------------------
	.section	.note.nv.cuinfo,"",@"SHT_NOTE"
	.sectionflags	@"SHF_NOTE_NV_CUINFO"
        /*0018*/ 	.short	0x0002
        /*001a*/ 	.short	0x0064
        /*001c*/ 	.short	0x0082
	.zero		2


//--------------------- .nv.info                  --------------------------
	.section	.nv.info,"",@"SHT_CUDA_INFO"
	.align	4


	//----- nvinfo : EIATTR_REGCOUNT
	.align		4
        /*0000*/ 	.byte	0x04, 0x2f
        /*0002*/ 	.short	(.L_19 - .L_18)
	.align		4
.L_18:
        /*0004*/ 	.word	index@(_ZN7cutlass13device_kernelINS_4conv6kernel13ConvUniversalINS1_16ConvProblemShapeILNS1_8OperatorE0ELi3EEENS1_10collective14CollectiveConvINS1_47MainloopSm100TmaUmmaWarpSpecializedImplicitGemmILS5_0ELi54ELi3ELi1ELi2EN4cute5tupleIJNSA_1CILi2EEENSC_ILi1EEESE_EEEEENSB_IJNSC_ILi64EEESH_NSB_IJNSC_ILi32EEEEEEEEENS_12float_e4m3_tESL_NSA_8TiledMMAINSA_8MMA_AtomIJNSA_10MMA_TraitsINSA_19SM100_MMA_F8F6F4_SSEJSL_SL_fSH_SH_NSA_17integral_constantINSA_4UMMA5MajorELSS_0EEEST_NSQ_INSR_7ScaleInELSU_0EEESV_EEEEEENSA_6LayoutINSB_IJSE_SE_SE_EEENSB_IJNSC_ILi0EEES10_S10_EEEEENSB_IJNSA_10UnderscoreES13_S13_EEEEENS7_6detail27Sm100ImplicitGemmTileTraitsINSA_20SM90_TMA_LOAD_IM2COLENSA_14ComposedLayoutINSA_7SwizzleILi1ELi4ELi3EEENSA_18smem_ptr_flag_bitsILi8EEENSY_INSB_IJNSC_ILi8EEESI_EEENSB_IJSI_SE_EEEEEEEvEENS17_INSA_23SM90_TMA_LOAD_MULTICASTES1I_vEEEENS_8epilogue10collective18CollectiveEpilogueINS1N_23Sm100TmaWarpSpecializedILi1ELi1ELi32ELb0ELb0EEEJSK_NSB_IJNSY_ISH_SE_EES1S_EEESL_NSB_IJNSB_IJllllEEESE_S10_EEESL_S1V_NS1N_6fusion15FusionCallbacksIS1R_NS1W_17LinearCombinationISL_fSL_fLNS_15FloatRoundStyleE2EEESK_S1T_JEEENSA_5SM1004TMEM4LOAD26SM100_TMEM_LOAD_16dp32b32xES18_NS19_INS1A_ILi2ELi4ELi3EEES1D_NSY_INSB_IJS1E_SH_EEENSB_IJSH_SE_EEEEEEENSA_39AutoVectorizingCopyWithAssumedAlignmentILi128EEENSA_21SM90_TMA_STORE_IM2COLES2A_S2C_S2C_EEEvvEEEEvNT_6ParamsE)
        /*0008*/ 	.word	0x0000005d


	//----- nvinfo : EIATTR_FRAME_SIZE
	.align		4
.L_19:
        /*000c*/ 	.byte	0x04, 0x11
        /*000e*/ 	.short	(.L_21 - .L_20)
	.align		4
.L_20:
        /*0010*/ 	.word	index@($__internal_2_$__cuda_sm10x_tcgen05_guardrail_trap_unallocated_columns_being_dealloced)
        /*0014*/ 	.word	0x00000008


	//----- nvinfo : EIATTR_FRAME_SIZE
	.align		4
.L_21:
        /*0018*/ 	.byte	0x04, 0x11
        /*001a*/ 	.short	(.L_23 - .L_22)
	.align		4
.L_22:
        /*001c*/ 	.word	index@($__internal_1_$__cuda_sm10x_tcgen05_guardrail_trap_phase_invalid_during_alloc)
        /*0020*/ 	.word	0x00000008


	//----- nvinfo : EIATTR_FRAME_SIZE
	.align		4
.L_23:
        /*0024*/ 	.byte	0x04, 0x11
        /*0026*/ 	.short	(.L_25 - .L_24)
	.align		4
.L_24:
        /*0028*/ 	.word	index@($__internal_0_$__cuda_sm10x_tcgen05_guardrail_trap_col_being_dealloced_not_returned_by_alloc)
        /*002c*/ 	.word	0x00000008


	//----- nvinfo : EIATTR_FRAME_SIZE
	.align		4
.L_25:
        /*0030*/ 	.byte	0x04, 0x11
        /*0032*/ 	.short	(.L_27 - .L_26)
	.align		4
.L_26:
        /*0034*/ 	.word	index@(_ZN7cutlass13device_kernelINS_4conv6kernel13ConvUniversalINS1_16ConvProblemShapeILNS1_8OperatorE0ELi3EEENS1_10collective14CollectiveConvINS1_47MainloopSm100TmaUmmaWarpSpecializedImplicitGemmILS5_0ELi54ELi3ELi1ELi2EN4cute5tupleIJNSA_1CILi2EEENSC_ILi1EEESE_EEEEENSB_IJNSC_ILi64EEESH_NSB_IJNSC_ILi32EEEEEEEEENS_12float_e4m3_tESL_NSA_8TiledMMAINSA_8MMA_AtomIJNSA_10MMA_TraitsINSA_19SM100_MMA_F8F6F4_SSEJSL_SL_fSH_SH_NSA_17integral_constantINSA_4UMMA5MajorELSS_0EEEST_NSQ_INSR_7ScaleInELSU_0EEESV_EEEEEENSA_6LayoutINSB_IJSE_SE_SE_EEENSB_IJNSC_ILi0EEES10_S10_EEEEENSB_IJNSA_10UnderscoreES13_S13_EEEEENS7_6detail27Sm100ImplicitGemmTileTraitsINSA_20SM90_TMA_LOAD_IM2COLENSA_14ComposedLayoutINSA_7SwizzleILi1ELi4ELi3EEENSA_18smem_ptr_flag_bitsILi8EEENSY_INSB_IJNSC_ILi8EEESI_EEENSB_IJSI_SE_EEEEEEEvEENS17_INSA_23SM90_TMA_LOAD_MULTICASTES1I_vEEEENS_8epilogue10collective18CollectiveEpilogueINS1N_23Sm100TmaWarpSpecializedILi1ELi1ELi32ELb0ELb0EEEJSK_NSB_IJNSY_ISH_SE_EES1S_EEESL_NSB_IJNSB_IJllllEEESE_S10_EEESL_S1V_NS1N_6fusion15FusionCallbacksIS1R_NS1W_17LinearCombinationISL_fSL_fLNS_15FloatRoundStyleE2EEESK_S1T_JEEENSA_5SM1004TMEM4LOAD26SM100_TMEM_LOAD_16dp32b32xES18_NS19_INS1A_ILi2ELi4ELi3EEES1D_NSY_INSB_IJS1E_SH_EEENSB_IJSH_SE_EEEEEEENSA_39AutoVectorizingCopyWithAssumedAlignmentILi128EEENSA_21SM90_TMA_STORE_IM2COLES2A_S2C_S2C_EEEvvEEEEvNT_6ParamsE)
        /*0038*/ 	.word	0x00000008


	//----- nvinfo : EIATTR_MIN_STACK_SIZE
	.align		4
.L_27:
        /*003c*/ 	.byte	0x04, 0x12
        /*003e*/ 	.short	(.L_29 - .L_28)
	.align		4
.L_28:
        /*0040*/ 	.word	index@(_ZN7cutlass13device_kernelINS_4conv6kernel13ConvUniversalINS1_16ConvProblemShapeILNS1_8OperatorE0ELi3EEENS1_10collective14CollectiveConvINS1_47MainloopSm100TmaUmmaWarpSpecializedImplicitGemmILS5_0ELi54ELi3ELi1ELi2EN4cute5tupleIJNSA_1CILi2EEENSC_ILi1EEESE_EEEEENSB_IJNSC_ILi64EEESH_NSB_IJNSC_ILi32EEEEEEEEENS_12float_e4m3_tESL_NSA_8TiledMMAINSA_8MMA_AtomIJNSA_10MMA_TraitsINSA_19SM100_MMA_F8F6F4_SSEJSL_SL_fSH_SH_NSA_17integral_constantINSA_4UMMA5MajorELSS_0EEEST_NSQ_INSR_7ScaleInELSU_0EEESV_EEEEEENSA_6LayoutINSB_IJSE_SE_SE_EEENSB_IJNSC_ILi0EEES10_S10_EEEEENSB_IJNSA_10UnderscoreES13_S13_EEEEENS7_6detail27Sm100ImplicitGemmTileTraitsINSA_20SM90_TMA_LOAD_IM2COLENSA_14ComposedLayoutINSA_7SwizzleILi1ELi4ELi3EEENSA_18smem_ptr_flag_bitsILi8EEENSY_INSB_IJNSC_ILi8EEESI_EEENSB_IJSI_SE_EEEEEEEvEENS17_INSA_23SM90_TMA_LOAD_MULTICASTES1I_vEEEENS_8epilogue10collective18CollectiveEpilogueINS1N_23Sm100TmaWarpSpecializedILi1ELi1ELi32ELb0ELb0EEEJSK_NSB_IJNSY_ISH_SE_EES1S_EEESL_NSB_IJNSB_IJllllEEESE_S10_EEESL_S1V_NS1N_6fusion15FusionCallbacksIS1R_NS1W_17LinearCombinationISL_fSL_fLNS_15FloatRoundStyleE2EEESK_S1T_JEEENSA_5SM1004TMEM4LOAD26SM100_TMEM_LOAD_16dp32b32xES18_NS19_INS1A_ILi2ELi4ELi3EEES1D_NSY_INSB_IJS1E_SH_EEENSB_IJSH_SE_EEEEEEENSA_39AutoVectorizingCopyWithAssumedAlignmentILi128EEENSA_21SM90_TMA_STORE_IM2COLES2A_S2C_S2C_EEEvvEEEEvNT_6ParamsE)
        /*0044*/ 	.word	0x00000008
.L_29:


//--------------------- .nv.compat                --------------------------
	.section	.nv.compat,"",@"SHT_CUDA_COMPAT_INFO"
	.align	4
        /*0000*/ 	.byte	0x02, 0x09, 0x01, 0x00, 0x02, 0x02, 0x02, 0x00, 0x02, 0x05, 0x05, 0x00, 0x03, 0x07, 0x01, 0x01
        /*0010*/ 	.byte	0x02, 0x03, 0x01, 0x00, 0x02, 0x06, 0x01, 0x00, 0x04, 0x0b, 0x08, 0x00, 0x09, 0x00, 0x00, 0x00
        /*0020*/ 	.byte	0x00, 0x00, 0x00, 0x00


//--------------------- .nv.info._ZN7cutlass13device_kernelINS_4conv6kernel13ConvUniversalINS1_16ConvProblemShapeILNS1_8OperatorE0ELi3EEENS1_10collective14CollectiveConvINS1_47MainloopSm100TmaUmmaWarpSpecializedImplicitGemmILS5_0ELi54ELi3ELi1ELi2EN4cute5tupleIJNSA_1CILi2EEENSC_ILi1EEESE_EEEEENSB_IJNSC_ILi64EEESH_NSB_IJNSC_ILi32EEEEEEEEENS_12float_e4m3_tESL_NSA_8TiledMMAINSA_8MMA_AtomIJNSA_10MMA_TraitsINSA_19SM100_MMA_F8F6F4_SSEJSL_SL_fSH_SH_NSA_17integral_constantINSA_4UMMA5MajorELSS_0EEEST_NSQ_INSR_7ScaleInELSU_0EEESV_EEEEEENSA_6LayoutINSB_IJSE_SE_SE_EEENSB_IJNSC_ILi0EEES10_S10_EEEEENSB_IJNSA_10UnderscoreES13_S13_EEEEENS7_6detail27Sm100ImplicitGemmTileTraitsINSA_20SM90_TMA_LOAD_IM2COLENSA_14ComposedLayoutINSA_7SwizzleILi1ELi4ELi3EEENSA_18smem_ptr_flag_bitsILi8EEENSY_INSB_IJNSC_ILi8EEESI_EEENSB_IJSI_SE_EEEEEEEvEENS17_INSA_23SM90_TMA_LOAD_MULTICASTES1I_vEEEENS_8epilogue10collective18CollectiveEpilogueINS1N_23Sm100TmaWarpSpecializedILi1ELi1ELi32ELb0ELb0EEEJSK_NSB_IJNSY_ISH_SE_EES1S_EEESL_NSB_IJNSB_IJllllEEESE_S10_EEESL_S1V_NS1N_6fusion15FusionCallbacksIS1R_NS1W_17LinearCombinationISL_fSL_fLNS_15FloatRoundStyleE2EEESK_S1T_JEEENSA_5SM1004TMEM4LOAD26SM100_TMEM_LOAD_16dp32b32xES18_NS19_INS1A_ILi2ELi4ELi3EEES1D_NSY_INSB_IJS1E_SH_EEENSB_IJSH_SE_EEEEEEENSA_39AutoVectorizingCopyWithAssumedAlignmentILi128EEENSA_21SM90_TMA_STORE_IM2COLES2A_S2C_S2C_EEEvvEEEEvNT_6ParamsE --------------------------
	.section	.nv.info._ZN7cutlass13device_kernelINS_4conv6kernel13ConvUniversalINS1_16ConvProblemShapeILNS1_8OperatorE0ELi3EEENS1_10collective14CollectiveConvINS1_47MainloopSm100TmaUmmaWarpSpecializedImplicitGemmILS5_0ELi54ELi3ELi1ELi2EN4cute5tupleIJNSA_1CILi2EEENSC_ILi1EEESE_EEEEENSB_IJNSC_ILi64EEESH_NSB_IJNSC_ILi32EEEEEEEEENS_12float_e4m3_tESL_NSA_8TiledMMAINSA_8MMA_AtomIJNSA_10MMA_TraitsINSA_19SM100_MMA_F8F6F4_SSEJSL_SL_fSH_SH_NSA_17integral_constantINSA_4UMMA5MajorELSS_0EEEST_NSQ_INSR_7ScaleInELSU_0EEESV_EEEEEENSA_6LayoutINSB_IJSE_SE_SE_EEENSB_IJNSC_ILi0EEES10_S10_EEEEENSB_IJNSA_10UnderscoreES13_S13_EEEEENS7_6detail27Sm100ImplicitGemmTileTraitsINSA_20SM90_TMA_LOAD_IM2COLENSA_14ComposedLayoutINSA_7SwizzleILi1ELi4ELi3EEENSA_18smem_ptr_flag_bitsILi8EEENSY_INSB_IJNSC_ILi8EEESI_EEENSB_IJSI_SE_EEEEEEEvEENS17_INSA_23SM90_TMA_LOAD_MULTICASTES1I_vEEEENS_8epilogue10collective18CollectiveEpilogueINS1N_23Sm100TmaWarpSpecializedILi1ELi1ELi32ELb0ELb0EEEJSK_NSB_IJNSY_ISH_SE_EES1S_EEESL_NSB_IJNSB_IJllllEEESE_S10_EEESL_S1V_NS1N_6fusion15FusionCallbacksIS1R_NS1W_17LinearCombinationISL_fSL_fLNS_15FloatRoundStyleE2EEESK_S1T_JEEENSA_5SM1004TMEM4LOAD26SM100_TMEM_LOAD_16dp32b32xES18_NS19_INS1A_ILi2ELi4ELi3EEES1D_NSY_INSB_IJS1E_SH_EEENSB_IJSH_SE_EEEEEEENSA_39AutoVectorizingCopyWithAssumedAlignmentILi128EEENSA_21SM90_TMA_STORE_IM2COLES2A_S2C_S2C_EEEvvEEEEvNT_6ParamsE,"",@"SHT_CUDA_INFO"
	.sectionflags	@""
	.align	4


	//----- nvinfo : EIATTR_CUDA_API_VERSION
	.align		4
        /*0000*/ 	.byte	0x04, 0x37
        /*0002*/ 	.short	(.L_31 - .L_30)
.L_30:
        /*0004*/ 	.word	0x00000082


	//----- nvinfo : EIATTR_KPARAM_INFO
	.align		4
.L_31:
        /*0008*/ 	.byte	0x04, 0x17
        /*000a*/ 	.short	(.L_33 - .L_32)
.L_32:
        /*000c*/ 	.word	0x00000000
        /*0010*/ 	.short	0x0000
        /*0012*/ 	.short	0x0000
        /*0014*/ 	.byte	0x00, 0xf0, 0x01, 0x24


	//----- nvinfo : EIATTR_AT_ENTRY_FRAGMENTS
	.align		4
.L_33:
        /*0018*/ 	.byte	0x04, 0x4f
        /*001a*/ 	.short	(.L_35 - .L_34)


	//   ....[0]....
.L_34:
        /*001c*/ 	.word	0x00000006


	//----- nvinfo : EIATTR_RESERVED_SMEM_USED
	.align		4
.L_35:
        /*0020*/ 	.byte	0x01, 0x41
	.zero		2


	//----- nvinfo : EIATTR_SPARSE_MMA_MASK
	.align		4
        /*0024*/ 	.byte	0x03, 0x50
        /*0026*/ 	.short	0x0000


	//----- nvinfo : EIATTR_TCGEN05_1CTA_USED
	.align		4
        /*0028*/ 	.byte	0x01, 0x51
	.zero		2


	//----- nvinfo : EIATTR_MAXREG_COUNT
	.align		4
        /*002c*/ 	.byte	0x03, 0x1b
        /*002e*/ 	.short	0x00ff


	//----- nvinfo : EIATTR_NUM_BARRIERS
	.align		4
        /*0030*/ 	.byte	0x02, 0x4c
        /*0032*/ 	.byte	0x07
	.zero		1


	//----- nvinfo : EIATTR_EXTERNS
	.align		4
        /*0034*/ 	.byte	0x04, 0x0f
        /*0036*/ 	.short	(.L_37 - .L_36)


	//   ....[0]....
	.align		4
.L_36:
        /*0038*/ 	.word	index@(__assertfail)


	//----- nvinfo : EIATTR_MERCURY_ISA_VERSION
	.align		4
.L_37:
        /*003c*/ 	.byte	0x03, 0x5f
        /*003e*/ 	.short	0x0101


	//----- nvinfo : EIATTR_INT_WARP_WIDE_INSTR_OFFSETS
	.align		4
        /*0040*/ 	.byte	0x04, 0x31
        /*0042*/ 	.short	(.L_39 - .L_38)


	//   ....[0]....
.L_38:
        /*0044*/ 	.word	0x00005ec0


	//   ....[1]....
        /*0048*/ 	.word	0x00005ee0


	//   ....[2]....
        /*004c*/ 	.word	0x00005f10


	//   ....[3]....
        /*0050*/ 	.word	0x00006aa0


	//   ....[4]....
        /*0054*/ 	.word	0x00006d10


	//----- nvinfo : EIATTR_COOP_GROUP_MASK_REGIDS
	.align		4
.L_39:
        /*0058*/ 	.byte	0x04, 0x29
        /*005a*/ 	.short	(.L_41 - .L_40)


	//   ....[0]....
.L_40:
        /*005c*/ 	.word	0xffffffff


	//   ....[1]....
        /*0060*/ 	.word	0xffffffff


	//   ....[2]....
        /*0064*/ 	.word	0xffffffff


	//   ....[3]....
        /*0068*/ 	.word	0xffffffff


	//   ....[4]....
        /*006c*/ 	.word	0xffffffff


	//   ....[5]....
        /*0070*/ 	.word	0xffffffff


	//   ....[6]....
        /*0074*/ 	.word	0xffffffff


	//   ....[7]....
        /*0078*/ 	.word	0xffffffff


	//   ....[8]....
        /*007c*/ 	.word	0xffffffff


	//   ....[9]....
        /*0080*/ 	.word	0xffffffff


	//   ....[10]....
        /*0084*/ 	.word	0xffffffff


	//   ....[11]....
        /*0088*/ 	.word	0xffffffff


	//   ....[12]....
        /*008c*/ 	.word	0xffffffff


	//----- nvinfo : EIATTR_COOP_GROUP_INSTR_OFFSETS
	.align		4
.L_41:
        /*0090*/ 	.byte	0x04, 0x28
        /*0092*/ 	.short	(.L_43 - .L_42)


	//   ....[0]....
.L_42:
        /*0094*/ 	.word	0x00000090


	//   ....[1]....
        /*0098*/ 	.word	0x00000500


	//   ....[2]....
        /*009c*/ 	.word	0x00000d00


	//   ....[3]....
        /*00a0*/ 	.word	0x00000e40


	//   ....[4]....
        /*00a4*/ 	.word	0x00000f40


	//   ....[5]....
        /*00a8*/ 	.word	0x00001090


	//   ....[6]....
        /*00ac*/ 	.word	0x00001290


	//   ....[7]....
        /*00b0*/ 	.word	0x00002b50


	//   ....[8]....
        /*00b4*/ 	.word	0x00005380


	//   ....[9]....
        /*00b8*/ 	.word	0x00005590


	//   ....[10]....
        /*00bc*/ 	.word	0x000055c0


	//   ....[11]....
        /*00c0*/ 	.word	0x00005da0


	//   ....[12]....
        /*00c4*/ 	.word	0x00005fe0


	//----- nvinfo : EIATTR_VRC_CTA_INIT_COUNT
	.align		4
.L_43:
        /*00c8*/ 	.byte	0x02, 0x4a
        /*00ca*/ 	.byte	0x80
	.zero		1


	//----- nvinfo : EIATTR_SYSCALL_OFFSETS
	.align		4
        /*00cc*/ 	.byte	0x04, 0x46
        /*00ce*/ 	.short	(.L_45 - .L_44)


	//   ....[0]....
.L_44:
        /*00d0*/ 	.word	0x000078a0


	//   ....[1]....
        /*00d4*/ 	.word	0x000079e0


	//   ....[2]....
        /*00d8*/ 	.word	0x00008150


	//----- nvinfo : EIATTR_MBARRIER_INSTR_OFFSETS
	.align		4
.L_45:
        /*00dc*/ 	.byte	0x04, 0x39
        /*00de*/ 	.short	(.L_47 - .L_46)


	//   ....[0]....
.L_46:
        /*00e0*/ 	.word	0x00000620
        /*00e4*/ 	.word	0x000000ff
        /*00e8*/ 	.word	0x00000000
        /*00ec*/ 	.short	0x0100
        /*00ee*/ 	.byte	0x04
	.zero		1


	//   ....[1]....
        /*00f0*/ 	.word	0x00000630
        /*00f4*/ 	.word	0x000000ff
        /*00f8*/ 	.word	0x000001b0
        /*00fc*/ 	.short	0x0100
        /*00fe*/ 	.byte	0x04
	.zero		1


	//   ....[2]....
        /*0100*/ 	.word	0x00000640
        /*0104*/ 	.word	0x000000ff
        /*0108*/ 	.word	0x00000008
        /*010c*/ 	.short	0x0100
        /*010e*/ 	.byte	0x04
	.zero		1


	//   ....[3]....
        /*0110*/ 	.word	0x00000650
        /*0114*/ 	.word	0x000000ff
        /*0118*/ 	.word	0x000001b8
        /*011c*/ 	.short	0x0100
        /*011e*/ 	.byte	0x04
	.zero		1


	//   ....[4]....
        /*0120*/ 	.word	0x00000660
        /*0124*/ 	.word	0x000000ff
        /*0128*/ 	.word	0x00000010
        /*012c*/ 	.short	0x0100
        /*012e*/ 	.byte	0x04
	.zero		1


	//   ....[5]....
        /*0130*/ 	.word	0x00000670
        /*0134*/ 	.word	0x000000ff
        /*0138*/ 	.word	0x000001c0
        /*013c*/ 	.short	0x0100
        /*013e*/ 	.byte	0x04
	.zero		1


	//   ....[6]....
        /*0140*/ 	.word	0x00000680
        /*0144*/ 	.word	0x000000ff
        /*0148*/ 	.word	0x00000018
        /*014c*/ 	.short	0x0100
        /*014e*/ 	.byte	0x04
	.zero		1


	//   ....[7]....
        /*0150*/ 	.word	0x00000690
        /*0154*/ 	.word	0x000000ff
        /*0158*/ 	.word	0x000001c8
        /*015c*/ 	.short	0x0100
        /*015e*/ 	.byte	0x04
	.zero		1


	//   ....[8]....
        /*0160*/ 	.word	0x000006a0
        /*0164*/ 	.word	0x000000ff
        /*0168*/ 	.word	0x00000020
        /*016c*/ 	.short	0x0100
        /*016e*/ 	.byte	0x04
	.zero		1


	//   ....[9]....
        /*0170*/ 	.word	0x000006b0
        /*0174*/ 	.word	0x000000ff
        /*0178*/ 	.word	0x000001d0
        /*017c*/ 	.short	0x0100
        /*017e*/ 	.byte	0x04
	.zero		1


	//   ....[10]....
        /*0180*/ 	.word	0x000006c0
        /*0184*/ 	.word	0x000000ff
        /*0188*/ 	.word	0x00000028
        /*018c*/ 	.short	0x0100
        /*018e*/ 	.byte	0x04
	.zero		1


	//   ....[11]....
        /*0190*/ 	.word	0x000006d0
        /*0194*/ 	.word	0x000000ff
        /*0198*/ 	.word	0x000001d8
        /*019c*/ 	.short	0x0100
        /*019e*/ 	.byte	0x04
	.zero		1


	//   ....[12]....
        /*01a0*/ 	.word	0x000006e0
        /*01a4*/ 	.word	0x000000ff
        /*01a8*/ 	.word	0x00000030
        /*01ac*/ 	.short	0x0100
        /*01ae*/ 	.byte	0x04
	.zero		1


	//   ....[13]....
        /*01b0*/ 	.word	0x000006f0
        /*01b4*/ 	.word	0x000000ff
        /*01b8*/ 	.word	0x000001e0
        /*01bc*/ 	.short	0x0100
        /*01be*/ 	.byte	0x04
	.zero		1


	//   ....[14]....
        /*01c0*/ 	.word	0x00000700
        /*01c4*/ 	.word	0x000000ff
        /*01c8*/ 	.word	0x00000038
        /*01cc*/ 	.short	0x0100
        /*01ce*/ 	.byte	0x04
	.zero		1


	//   ....[15]....
        /*01d0*/ 	.word	0x00000710
        /*01d4*/ 	.word	0x000000ff
        /*01d8*/ 	.word	0x000001e8
        /*01dc*/ 	.short	0x0100
        /*01de*/ 	.byte	0x04
	.zero		1


	//   ....[16]....
        /*01e0*/ 	.word	0x00000720
        /*01e4*/ 	.word	0x000000ff
        /*01e8*/ 	.word	0x00000040
        /*01ec*/ 	.short	0x0100
        /*01ee*/ 	.byte	0x04
	.zero		1


	//   ....[17]....
        /*01f0*/ 	.word	0x00000730
        /*01f4*/ 	.word	0x000000ff
        /*01f8*/ 	.word	0x000001f0
        /*01fc*/ 	.short	0x0100
        /*01fe*/ 	.byte	0x04
	.zero		1


	//   ....[18]....
        /*0200*/ 	.word	0x00000740
        /*0204*/ 	.word	0x000000ff
        /*0208*/ 	.word	0x00000048
        /*020c*/ 	.short	0x0100
        /*020e*/ 	.byte	0x04
	.zero		1


	//   ....[19]....
        /*0210*/ 	.word	0x00000750
        /*0214*/ 	.word	0x000000ff
        /*0218*/ 	.word	0x000001f8
        /*021c*/ 	.short	0x0100
        /*021e*/ 	.byte	0x04
	.zero		1


	//   ....[20]....
        /*0220*/ 	.word	0x00000760
        /*0224*/ 	.word	0x000000ff
        /*0228*/ 	.word	0x00000050
        /*022c*/ 	.short	0x0100
        /*022e*/ 	.byte	0x04
	.zero		1


	//   ....[21]....
        /*0230*/ 	.word	0x00000770
        /*0234*/ 	.word	0x000000ff
        /*0238*/ 	.word	0x00000200
        /*023c*/ 	.short	0x0100
        /*023e*/ 	.byte	0x04
	.zero		1


	//   ....[22]....
        /*0240*/ 	.word	0x00000780
        /*0244*/ 	.word	0x000000ff
        /*0248*/ 	.word	0x00000058
        /*024c*/ 	.short	0x0100
        /*024e*/ 	.byte	0x04
	.zero		1


	//   ....[23]....
        /*0250*/ 	.word	0x00000790
        /*0254*/ 	.word	0x000000ff
        /*0258*/ 	.word	0x00000208
        /*025c*/ 	.short	0x0100
        /*025e*/ 	.byte	0x04
	.zero		1


	//   ....[24]....
        /*0260*/ 	.word	0x000007a0
        /*0264*/ 	.word	0x000000ff
        /*0268*/ 	.word	0x00000060
        /*026c*/ 	.short	0x0100
        /*026e*/ 	.byte	0x04
	.zero		1


	//   ....[25]....
        /*0270*/ 	.word	0x000007b0
        /*0274*/ 	.word	0x000000ff
        /*0278*/ 	.word	0x00000210
        /*027c*/ 	.short	0x0100
        /*027e*/ 	.byte	0x04
	.zero		1


	//   ....[26]....
        /*0280*/ 	.word	0x000007c0
        /*0284*/ 	.word	0x000000ff
        /*0288*/ 	.word	0x00000068
        /*028c*/ 	.short	0x0100
        /*028e*/ 	.byte	0x04
	.zero		1


	//   ....[27]....
        /*0290*/ 	.word	0x000007d0
        /*0294*/ 	.word	0x000000ff
        /*0298*/ 	.word	0x00000218
        /*029c*/ 	.short	0x0100
        /*029e*/ 	.byte	0x04
	.zero		1


	//   ....[28]....
        /*02a0*/ 	.word	0x000007e0
        /*02a4*/ 	.word	0x000000ff
        /*02a8*/ 	.word	0x00000070
        /*02ac*/ 	.short	0x0100
        /*02ae*/ 	.byte	0x04
	.zero		1


	//   ....[29]....
        /*02b0*/ 	.word	0x000007f0
        /*02b4*/ 	.word	0x000000ff
        /*02b8*/ 	.word	0x00000220
        /*02bc*/ 	.short	0x0100
        /*02be*/ 	.byte	0x04
	.zero		1


	//   ....[30]....
        /*02c0*/ 	.word	0x00000800
        /*02c4*/ 	.word	0x000000ff
        /*02c8*/ 	.word	0x00000078
        /*02cc*/ 	.short	0x0100
        /*02ce*/ 	.byte	0x04
	.zero		1


	//   ....[31]....
        /*02d0*/ 	.word	0x00000810
        /*02d4*/ 	.word	0x000000ff
        /*02d8*/ 	.word	0x00000228
        /*02dc*/ 	.short	0x0100
        /*02de*/ 	.byte	0x04
	.zero		1


	//   ....[32]....
        /*02e0*/ 	.word	0x00000820
        /*02e4*/ 	.word	0x000000ff
        /*02e8*/ 	.word	0x00000080
        /*02ec*/ 	.short	0x0100
        /*02ee*/ 	.byte	0x04
	.zero		1


	//   ....[33]....
        /*02f0*/ 	.word	0x00000830
        /*02f4*/ 	.word	0x000000ff
        /*02f8*/ 	.word	0x00000230
        /*02fc*/ 	.short	0x0100
        /*02fe*/ 	.byte	0x04
	.zero		1


	//   ....[34]....
        /*0300*/ 	.word	0x00000840
        /*0304*/ 	.word	0x000000ff
        /*0308*/ 	.word	0x00000088
        /*030c*/ 	.short	0x0100
        /*030e*/ 	.byte	0x04
	.zero		1


	//   ....[35]....
        /*0310*/ 	.word	0x00000850
        /*0314*/ 	.word	0x000000ff
        /*0318*/ 	.word	0x00000238
        /*031c*/ 	.short	0x0100
        /*031e*/ 	.byte	0x04
	.zero		1


	//   ....[36]....
        /*0320*/ 	.word	0x00000860
        /*0324*/ 	.word	0x000000ff
        /*0328*/ 	.word	0x00000090
        /*032c*/ 	.short	0x0100
        /*032e*/ 	.byte	0x04
	.zero		1


	//   ....[37]....
        /*0330*/ 	.word	0x00000870
        /*0334*/ 	.word	0x000000ff
        /*0338*/ 	.word	0x00000240
        /*033c*/ 	.short	0x0100
        /*033e*/ 	.byte	0x04
	.zero		1


	//   ....[38]....
        /*0340*/ 	.word	0x00000880
        /*0344*/ 	.word	0x000000ff
        /*0348*/ 	.word	0x00000098
        /*034c*/ 	.short	0x0100
        /*034e*/ 	.byte	0x04
	.zero		1


	//   ....[39]....
        /*0350*/ 	.word	0x00000890
        /*0354*/ 	.word	0x000000ff
        /*0358*/ 	.word	0x00000248
        /*035c*/ 	.short	0x0100
        /*035e*/ 	.byte	0x04
	.zero		1


	//   ....[40]....
        /*0360*/ 	.word	0x000008a0
        /*0364*/ 	.word	0x000000ff
        /*0368*/ 	.word	0x000000a0
        /*036c*/ 	.short	0x0100
        /*036e*/ 	.byte	0x04
	.zero		1


	//   ....[41]....
        /*0370*/ 	.word	0x000008b0
        /*0374*/ 	.word	0x000000ff
        /*0378*/ 	.word	0x00000250
        /*037c*/ 	.short	0x0100
        /*037e*/ 	.byte	0x04
	.zero		1


	//   ....[42]....
        /*0380*/ 	.word	0x000008c0
        /*0384*/ 	.word	0x000000ff
        /*0388*/ 	.word	0x000000a8
        /*038c*/ 	.short	0x0100
        /*038e*/ 	.byte	0x04
	.zero		1


	//   ....[43]....
        /*0390*/ 	.word	0x000008d0
        /*0394*/ 	.word	0x000000ff
        /*0398*/ 	.word	0x00000258
        /*039c*/ 	.short	0x0100
        /*039e*/ 	.byte	0x04
	.zero		1


	//   ....[44]....
        /*03a0*/ 	.word	0x000008e0
        /*03a4*/ 	.word	0x000000ff
        /*03a8*/ 	.word	0x000000b0
        /*03ac*/ 	.short	0x0100
        /*03ae*/ 	.byte	0x04
	.zero		1


	//   ....[45]....
        /*03b0*/ 	.word	0x000008f0
        /*03b4*/ 	.word	0x000000ff
        /*03b8*/ 	.word	0x00000260
        /*03bc*/ 	.short	0x0100
        /*03be*/ 	.byte	0x04
	.zero		1


	//   ....[46]....
        /*03c0*/ 	.word	0x00000900
        /*03c4*/ 	.word	0x000000ff
        /*03c8*/ 	.word	0x000000b8
        /*03cc*/ 	.short	0x0100
        /*03ce*/ 	.byte	0x04
	.zero		1


	//   ....[47]....
        /*03d0*/ 	.word	0x00000910
        /*03d4*/ 	.word	0x000000ff
        /*03d8*/ 	.word	0x00000268
        /*03dc*/ 	.short	0x0100
        /*03de*/ 	.byte	0x04
	.zero		1


	//   ....[48]....
        /*03e0*/ 	.word	0x00000920
        /*03e4*/ 	.word	0x000000ff
        /*03e8*/ 	.word	0x000000c0
        /*03ec*/ 	.short	0x0100
        /*03ee*/ 	.byte	0x04
	.zero		1


	//   ....[49]....
        /*03f0*/ 	.word	0x00000930
        /*03f4*/ 	.word	0x000000ff
        /*03f8*/ 	.word	0x00000270
        /*03fc*/ 	.short	0x0100
        /*03fe*/ 	.byte	0x04
	.zero		1


	//   ....[50]....
        /*0400*/ 	.word	0x00000940
        /*0404*/ 	.word	0x000000ff
        /*0408*/ 	.word	0x000000c8
        /*040c*/ 	.short	0x0100
        /*040e*/ 	.byte	0x04
	.zero		1


	//   ....[51]....
        /*0410*/ 	.word	0x00000950
        /*0414*/ 	.word	0x000000ff
        /*0418*/ 	.word	0x00000278
        /*041c*/ 	.short	0x0100
        /*041e*/ 	.byte	0x04
	.zero		1


	//   ....[52]....
        /*0420*/ 	.word	0x00000960
        /*0424*/ 	.word	0x000000ff
        /*0428*/ 	.word	0x000000d0
        /*042c*/ 	.short	0x0100
        /*042e*/ 	.byte	0x04
	.zero		1


	//   ....[53]....
        /*0430*/ 	.word	0x00000970
        /*0434*/ 	.word	0x000000ff
        /*0438*/ 	.word	0x00000280
        /*043c*/ 	.short	0x0100
        /*043e*/ 	.byte	0x04
	.zero		1


	//   ....[54]....
        /*0440*/ 	.word	0x00000980
        /*0444*/ 	.word	0x000000ff
        /*0448*/ 	.word	0x000000d8
        /*044c*/ 	.short	0x0100
        /*044e*/ 	.byte	0x04
	.zero		1


	//   ....[55]....
        /*0450*/ 	.word	0x00000990
        /*0454*/ 	.word	0x000000ff
        /*0458*/ 	.word	0x00000288
        /*045c*/ 	.short	0x0100
        /*045e*/ 	.byte	0x04
	.zero		1


	//   ....[56]....
        /*0460*/ 	.word	0x000009a0
        /*0464*/ 	.word	0x000000ff
        /*0468*/ 	.word	0x000000e0
        /*046c*/ 	.short	0x0100
        /*046e*/ 	.byte	0x04
	.zero		1


	//   ....[57]....
        /*0470*/ 	.word	0x000009b0
        /*0474*/ 	.word	0x000000ff
        /*0478*/ 	.word	0x00000290
        /*047c*/ 	.short	0x0100
        /*047e*/ 	.byte	0x04
	.zero		1


	//   ....[58]....
        /*0480*/ 	.word	0x000009c0
        /*0484*/ 	.word	0x000000ff
        /*0488*/ 	.word	0x000000e8
        /*048c*/ 	.short	0x0100
        /*048e*/ 	.byte	0x04
	.zero		1


	//   ....[59]....
        /*0490*/ 	.word	0x000009d0
        /*0494*/ 	.word	0x000000ff
        /*0498*/ 	.word	0x00000298
        /*049c*/ 	.short	0x0100
        /*049e*/ 	.byte	0x04
	.zero		1


	//   ....[60]....
        /*04a0*/ 	.word	0x000009e0
        /*04a4*/ 	.word	0x000000ff
        /*04a8*/ 	.word	0x000000f0
        /*04ac*/ 	.short	0x0100
        /*04ae*/ 	.byte	0x04
	.zero		1


	//   ....[61]....
        /*04b0*/ 	.word	0x000009f0
        /*04b4*/ 	.word	0x000000ff
        /*04b8*/ 	.word	0x000002a0
        /*04bc*/ 	.short	0x0100
        /*04be*/ 	.byte	0x04
	.zero		1


	//   ....[62]....
        /*04c0*/ 	.word	0x00000a00
        /*04c4*/ 	.word	0x000000ff
        /*04c8*/ 	.word	0x000000f8
        /*04cc*/ 	.short	0x0100
        /*04ce*/ 	.byte	0x04
	.zero		1


	//   ....[63]....
        /*04d0*/ 	.word	0x00000a10
        /*04d4*/ 	.word	0x000000ff
        /*04d8*/ 	.word	0x000002a8
        /*04dc*/ 	.short	0x0100
        /*04de*/ 	.byte	0x04
	.zero		1


	//   ....[64]....
        /*04e0*/ 	.word	0x00000a20
        /*04e4*/ 	.word	0x000000ff
        /*04e8*/ 	.word	0x00000100
        /*04ec*/ 	.short	0x0100
        /*04ee*/ 	.byte	0x04
	.zero		1


	//   ....[65]....
        /*04f0*/ 	.word	0x00000a30
        /*04f4*/ 	.word	0x000000ff
        /*04f8*/ 	.word	0x000002b0
        /*04fc*/ 	.short	0x0100
        /*04fe*/ 	.byte	0x04
	.zero		1


	//   ....[66]....
        /*0500*/ 	.word	0x00000a40
        /*0504*/ 	.word	0x000000ff
        /*0508*/ 	.word	0x00000108
        /*050c*/ 	.short	0x0100
        /*050e*/ 	.byte	0x04
	.zero		1


	//   ....[67]....
        /*0510*/ 	.word	0x00000a50
        /*0514*/ 	.word	0x000000ff
        /*0518*/ 	.word	0x000002b8
        /*051c*/ 	.short	0x0100
        /*051e*/ 	.byte	0x04
	.zero		1


	//   ....[68]....
        /*0520*/ 	.word	0x00000a60
        /*0524*/ 	.word	0x000000ff
        /*0528*/ 	.word	0x00000110
        /*052c*/ 	.short	0x0100
        /*052e*/ 	.byte	0x04
	.zero		1


	//   ....[69]....
        /*0530*/ 	.word	0x00000a70
        /*0534*/ 	.word	0x000000ff
        /*0538*/ 	.word	0x000002c0
        /*053c*/ 	.short	0x0100
        /*053e*/ 	.byte	0x04
	.zero		1


	//   ....[70]....
        /*0540*/ 	.word	0x00000a80
        /*0544*/ 	.word	0x000000ff
        /*0548*/ 	.word	0x00000118
        /*054c*/ 	.short	0x0100
        /*054e*/ 	.byte	0x04
	.zero		1


	//   ....[71]....
        /*0550*/ 	.word	0x00000a90
        /*0554*/ 	.word	0x000000ff
        /*0558*/ 	.word	0x000002c8
        /*055c*/ 	.short	0x0100
        /*055e*/ 	.byte	0x04
	.zero		1


	//   ....[72]....
        /*0560*/ 	.word	0x00000aa0
        /*0564*/ 	.word	0x000000ff
        /*0568*/ 	.word	0x00000120
        /*056c*/ 	.short	0x0100
        /*056e*/ 	.byte	0x04
	.zero		1


	//   ....[73]....
        /*0570*/ 	.word	0x00000ab0
        /*0574*/ 	.word	0x000000ff
        /*0578*/ 	.word	0x000002d0
        /*057c*/ 	.short	0x0100
        /*057e*/ 	.byte	0x04
	.zero		1


	//   ....[74]....
        /*0580*/ 	.word	0x00000ac0
        /*0584*/ 	.word	0x000000ff
        /*0588*/ 	.word	0x00000128
        /*058c*/ 	.short	0x0100
        /*058e*/ 	.byte	0x04
	.zero		1


	//   ....[75]....
        /*0590*/ 	.word	0x00000ad0
        /*0594*/ 	.word	0x000000ff
        /*0598*/ 	.word	0x000002d8
        /*059c*/ 	.short	0x0100
        /*059e*/ 	.byte	0x04
	.zero		1


	//   ....[76]....
        /*05a0*/ 	.word	0x00000ae0
        /*05a4*/ 	.word	0x000000ff
        /*05a8*/ 	.word	0x00000130
        /*05ac*/ 	.short	0x0100
        /*05ae*/ 	.byte	0x04
	.zero		1


	//   ....[77]....
        /*05b0*/ 	.word	0x00000af0
        /*05b4*/ 	.word	0x000000ff
        /*05b8*/ 	.word	0x000002e0
        /*05bc*/ 	.short	0x0100
        /*05be*/ 	.byte	0x04
	.zero		1


	//   ....[78]....
        /*05c0*/ 	.word	0x00000b00
        /*05c4*/ 	.word	0x000000ff
        /*05c8*/ 	.word	0x00000138
        /*05cc*/ 	.short	0x0100
        /*05ce*/ 	.byte	0x04
	.zero		1


	//   ....[79]....
        /*05d0*/ 	.word	0x00000b10
        /*05d4*/ 	.word	0x000000ff
        /*05d8*/ 	.word	0x000002e8
        /*05dc*/ 	.short	0x0100
        /*05de*/ 	.byte	0x04
	.zero		1


	//   ....[80]....
        /*05e0*/ 	.word	0x00000b20
        /*05e4*/ 	.word	0x000000ff
        /*05e8*/ 	.word	0x00000140
        /*05ec*/ 	.short	0x0100
        /*05ee*/ 	.byte	0x04
	.zero		1


	//   ....[81]....
        /*05f0*/ 	.word	0x00000b30
        /*05f4*/ 	.word	0x000000ff
        /*05f8*/ 	.word	0x000002f0
        /*05fc*/ 	.short	0x0100
        /*05fe*/ 	.byte	0x04
	.zero		1


	//   ....[82]....
        /*0600*/ 	.word	0x00000b40
        /*0604*/ 	.word	0x000000ff
        /*0608*/ 	.word	0x00000148
        /*060c*/ 	.short	0x0100
        /*060e*/ 	.byte	0x04
	.zero		1


	//   ....[83]....
        /*0610*/ 	.word	0x00000b50
        /*0614*/ 	.word	0x000000ff
        /*0618*/ 	.word	0x000002f8
        /*061c*/ 	.short	0x0100
        /*061e*/ 	.byte	0x04
	.zero		1


	//   ....[84]....
        /*0620*/ 	.word	0x00000b60
        /*0624*/ 	.word	0x000000ff
        /*0628*/ 	.word	0x00000150
        /*062c*/ 	.short	0x0100
        /*062e*/ 	.byte	0x04
	.zero		1


	//   ....[85]....
        /*0630*/ 	.word	0x00000b70
        /*0634*/ 	.word	0x000000ff
        /*0638*/ 	.word	0x00000300
        /*063c*/ 	.short	0x0100
        /*063e*/ 	.byte	0x04
	.zero		1


	//   ....[86]....
        /*0640*/ 	.word	0x00000b80
        /*0644*/ 	.word	0x000000ff
        /*0648*/ 	.word	0x00000158
        /*064c*/ 	.short	0x0100
        /*064e*/ 	.byte	0x04
	.zero		1


	//   ....[87]....
        /*0650*/ 	.word	0x00000b90
        /*0654*/ 	.word	0x000000ff
        /*0658*/ 	.word	0x00000308
        /*065c*/ 	.short	0x0100
        /*065e*/ 	.byte	0x04
	.zero		1


	//   ....[88]....
        /*0660*/ 	.word	0x00000ba0
        /*0664*/ 	.word	0x000000ff
        /*0668*/ 	.word	0x00000160
        /*066c*/ 	.short	0x0100
        /*066e*/ 	.byte	0x04
	.zero		1


	//   ....[89]....
        /*0670*/ 	.word	0x00000bb0
        /*0674*/ 	.word	0x000000ff
        /*0678*/ 	.word	0x00000310
        /*067c*/ 	.short	0x0100
        /*067e*/ 	.byte	0x04
	.zero		1


	//   ....[90]....
        /*0680*/ 	.word	0x00000bc0
        /*0684*/ 	.word	0x000000ff
        /*0688*/ 	.word	0x00000168
        /*068c*/ 	.short	0x0100
        /*068e*/ 	.byte	0x04
	.zero		1


	//   ....[91]....
        /*0690*/ 	.word	0x00000bd0
        /*0694*/ 	.word	0x000000ff
        /*0698*/ 	.word	0x00000318
        /*069c*/ 	.short	0x0100
        /*069e*/ 	.byte	0x04
	.zero		1


	//   ....[92]....
        /*06a0*/ 	.word	0x00000be0
        /*06a4*/ 	.word	0x000000ff
        /*06a8*/ 	.word	0x00000170
        /*06ac*/ 	.short	0x0100
        /*06ae*/ 	.byte	0x04
	.zero		1


	//   ....[93]....
        /*06b0*/ 	.word	0x00000bf0
        /*06b4*/ 	.word	0x000000ff
        /*06b8*/ 	.word	0x00000320
        /*06bc*/ 	.short	0x0100
        /*06be*/ 	.byte	0x04
	.zero		1


	//   ....[94]....
        /*06c0*/ 	.word	0x00000c00
        /*06c4*/ 	.word	0x000000ff
        /*06c8*/ 	.word	0x00000178
        /*06cc*/ 	.short	0x0100
        /*06ce*/ 	.byte	0x04
	.zero		1


	//   ....[95]....
        /*06d0*/ 	.word	0x00000c10
        /*06d4*/ 	.word	0x000000ff
        /*06d8*/ 	.word	0x00000328
        /*06dc*/ 	.short	0x0100
        /*06de*/ 	.byte	0x04
	.zero		1


	//   ....[96]....
        /*06e0*/ 	.word	0x00000c20
        /*06e4*/ 	.word	0x000000ff
        /*06e8*/ 	.word	0x00000180
        /*06ec*/ 	.short	0x0100
        /*06ee*/ 	.byte	0x04
	.zero		1


	//   ....[97]....
        /*06f0*/ 	.word	0x00000c30
        /*06f4*/ 	.word	0x000000ff
        /*06f8*/ 	.word	0x00000330
        /*06fc*/ 	.short	0x0100
        /*06fe*/ 	.byte	0x04
	.zero		1


	//   ....[98]....
        /*0700*/ 	.word	0x00000c40
        /*0704*/ 	.word	0x000000ff
        /*0708*/ 	.word	0x00000188
        /*070c*/ 	.short	0x0100
        /*070e*/ 	.byte	0x04
	.zero		1


	//   ....[99]....
        /*0710*/ 	.word	0x00000c50
        /*0714*/ 	.word	0x000000ff
        /*0718*/ 	.word	0x00000338
        /*071c*/ 	.short	0x0100
        /*071e*/ 	.byte	0x04
	.zero		1


	//   ....[100]....
        /*0720*/ 	.word	0x00000c60
        /*0724*/ 	.word	0x000000ff
        /*0728*/ 	.word	0x00000190
        /*072c*/ 	.short	0x0100
        /*072e*/ 	.byte	0x04
	.zero		1


	//   ....[101]....
        /*0730*/ 	.word	0x00000c70
        /*0734*/ 	.word	0x000000ff
        /*0738*/ 	.word	0x00000340
        /*073c*/ 	.short	0x0100
        /*073e*/ 	.byte	0x04
	.zero		1


	//   ....[102]....
        /*0740*/ 	.word	0x00000c80
        /*0744*/ 	.word	0x000000ff
        /*0748*/ 	.word	0x00000198
        /*074c*/ 	.short	0x0100
        /*074e*/ 	.byte	0x04
	.zero		1


	//   ....[103]....
        /*0750*/ 	.word	0x00000c90
        /*0754*/ 	.word	0x000000ff
        /*0758*/ 	.word	0x00000348
        /*075c*/ 	.short	0x0100
        /*075e*/ 	.byte	0x04
	.zero		1


	//   ....[104]....
        /*0760*/ 	.word	0x00000ca0
        /*0764*/ 	.word	0x000000ff
        /*0768*/ 	.word	0x000001a0
        /*076c*/ 	.short	0x0100
        /*076e*/ 	.byte	0x04
	.zero		1


	//   ....[105]....
        /*0770*/ 	.word	0x00000cb0
        /*0774*/ 	.word	0x000000ff
        /*0778*/ 	.word	0x00000350
        /*077c*/ 	.short	0x0100
        /*077e*/ 	.byte	0x04
	.zero		1


	//   ....[106]....
        /*0780*/ 	.word	0x00000cc0
        /*0784*/ 	.word	0x000000ff
        /*0788*/ 	.word	0x000001a8
        /*078c*/ 	.short	0x0100
        /*078e*/ 	.byte	0x04
	.zero		1


	//   ....[107]....
        /*0790*/ 	.word	0x00000cd0
        /*0794*/ 	.word	0x000000ff
        /*0798*/ 	.word	0x00000358
        /*079c*/ 	.short	0x0100
        /*079e*/ 	.byte	0x04
	.zero		1


	//   ....[108]....
        /*07a0*/ 	.word	0x00000e10
        /*07a4*/ 	.word	0x000000ff
        /*07a8*/ 	.word	0x00000360
        /*07ac*/ 	.short	0x0100
        /*07ae*/ 	.byte	0x04
	.zero		1


	//   ....[109]....
        /*07b0*/ 	.word	0x00000e20
        /*07b4*/ 	.word	0x000000ff
        /*07b8*/ 	.word	0x00000368
        /*07bc*/ 	.short	0x0100
        /*07be*/ 	.byte	0x04
	.zero		1


	//   ....[110]....
        /*07c0*/ 	.word	0x00000f10
        /*07c4*/ 	.word	0x000000ff
        /*07c8*/ 	.word	0x00000370
        /*07cc*/ 	.short	0x0100
        /*07ce*/ 	.byte	0x06
	.zero		1


	//   ....[111]....
        /*07d0*/ 	.word	0x00000f20
        /*07d4*/ 	.word	0x000000ff
        /*07d8*/ 	.word	0x00000378
        /*07dc*/ 	.short	0x0100
        /*07de*/ 	.byte	0x06
	.zero		1


	//   ....[112]....
        /*07e0*/ 	.word	0x00001060
        /*07e4*/ 	.word	0x000000ff
        /*07e8*/ 	.word	0x00000380
        /*07ec*/ 	.short	0x0100
        /*07ee*/ 	.byte	0x06
	.zero		1


	//   ....[113]....
        /*07f0*/ 	.word	0x00001070
        /*07f4*/ 	.word	0x000000ff
        /*07f8*/ 	.word	0x00000388
        /*07fc*/ 	.short	0x0100
        /*07fe*/ 	.byte	0x06
	.zero		1


	//   ....[114]....
        /*0800*/ 	.word	0x000011a0
        /*0804*/ 	.word	0x000000ff
        /*0808*/ 	.word	0x00000390
        /*080c*/ 	.short	0x0100
        /*080e*/ 	.byte	0x04
	.zero		1


	//   ....[115]....
        /*0810*/ 	.word	0x000011b0
        /*0814*/ 	.word	0x000000ff
        /*0818*/ 	.word	0x000003a0
        /*081c*/ 	.short	0x0100
        /*081e*/ 	.byte	0x04
	.zero		1


	//   ....[116]....
        /*0820*/ 	.word	0x000011c0
        /*0824*/ 	.word	0x000000ff
        /*0828*/ 	.word	0x00000398
        /*082c*/ 	.short	0x0100
        /*082e*/ 	.byte	0x04
	.zero		1


	//   ....[117]....
        /*0830*/ 	.word	0x000011d0
        /*0834*/ 	.word	0x000000ff
        /*0838*/ 	.word	0x000003a8
        /*083c*/ 	.short	0x0100
        /*083e*/ 	.byte	0x04
	.zero		1


	//   ....[118]....
        /*0840*/ 	.word	0x00001dc0
        /*0844*/ 	.word	0x000000ff
        /*0848*/ 	.word	0x000001b0
        /*084c*/ 	.short	0x010a
        /*084e*/ 	.byte	0x04
	.zero		1


	//   ....[119]....
        /*0850*/ 	.word	0x000020c0
        /*0854*/ 	.word	0x000000ff
        /*0858*/ 	.word	0x000001b0
        /*085c*/ 	.short	0x010a
        /*085e*/ 	.byte	0x09
	.zero		1


	//   ....[120]....
        /*0860*/ 	.word	0x00002250
        /*0864*/ 	.word	0x000000ff
        /*0868*/ 	.word	0x000001b0
        /*086c*/ 	.short	0x010a
        /*086e*/ 	.byte	0x08
	.zero		1


	//   ....[121]....
        /*0870*/ 	.word	0x00002490
        /*0874*/ 	.word	0x000000ff
        /*0878*/ 	.word	0x00000378
        /*087c*/ 	.short	0x0101
        /*087e*/ 	.byte	0x1d
	.zero		1


	//   ....[122]....
        /*0880*/ 	.word	0x000024b0
        /*0884*/ 	.word	0x000000ff
        /*0888*/ 	.word	0x000001b0
        /*088c*/ 	.short	0x010a
        /*088e*/ 	.byte	0x04
	.zero		1


	//   ....[123]....
        /*0890*/ 	.word	0x00002780
        /*0894*/ 	.word	0x000000ff
        /*0898*/ 	.word	0x000001b0
        /*089c*/ 	.short	0x010a
        /*089e*/ 	.byte	0x09
	.zero		1


	//   ....[124]....
        /*08a0*/ 	.word	0x00002910
        /*08a4*/ 	.word	0x000000ff
        /*08a8*/ 	.word	0x000001b0
        /*08ac*/ 	.short	0x010a
        /*08ae*/ 	.byte	0x08
	.zero		1


	//   ....[125]....
        /*08b0*/ 	.word	0x00002b60
        /*08b4*/ 	.word	0x000000ff
        /*08b8*/ 	.word	0x00000380
        /*08bc*/ 	.short	0x010a
        /*08be*/ 	.byte	0x1d
	.zero		1


	//   ....[126]....
        /*08c0*/ 	.word	0x00002c20
        /*08c4*/ 	.word	0x000000ff
        /*08c8*/ 	.word	0x00000000
        /*08cc*/ 	.short	0x0101
        /*08ce*/ 	.byte	0x04
	.zero		1


	//   ....[127]....
        /*08d0*/ 	.word	0x00003210
        /*08d4*/ 	.word	0x000000ff
        /*08d8*/ 	.word	0x00000000
        /*08dc*/ 	.short	0x010a
        /*08de*/ 	.byte	0x04
	.zero		1


	//   ....[128]....
        /*08e0*/ 	.word	0x000032a0
        /*08e4*/ 	.word	0x000000ff
        /*08e8*/ 	.word	0x00000000
        /*08ec*/ 	.short	0x010a
        /*08ee*/ 	.byte	0x05
	.zero		1


	//   ....[129]....
        /*08f0*/ 	.word	0x00003330
        /*08f4*/ 	.word	0x000000ff
        /*08f8*/ 	.word	0x00000000
        /*08fc*/ 	.short	0x010a
        /*08fe*/ 	.byte	0x05
	.zero		1


	//   ....[130]....
        /*0900*/ 	.word	0x000033c0
        /*0904*/ 	.word	0x000000ff
        /*0908*/ 	.word	0x00000000
        /*090c*/ 	.short	0x010a
        /*090e*/ 	.byte	0x05
	.zero		1


	//   ....[131]....
        /*0910*/ 	.word	0x00003450
        /*0914*/ 	.word	0x000000ff
        /*0918*/ 	.word	0x00000000
        /*091c*/ 	.short	0x010a
        /*091e*/ 	.byte	0x05
	.zero		1


	//   ....[132]....
        /*0920*/ 	.word	0x000034e0
        /*0924*/ 	.word	0x000000ff
        /*0928*/ 	.word	0x00000000
        /*092c*/ 	.short	0x010a
        /*092e*/ 	.byte	0x05
	.zero		1


	//   ....[133]....
        /*0930*/ 	.word	0x00003570
        /*0934*/ 	.word	0x000000ff
        /*0938*/ 	.word	0x00000000
        /*093c*/ 	.short	0x010a
        /*093e*/ 	.byte	0x05
	.zero		1


	//   ....[134]....
        /*0940*/ 	.word	0x00003600
        /*0944*/ 	.word	0x000000ff
        /*0948*/ 	.word	0x00000000
        /*094c*/ 	.short	0x010a
        /*094e*/ 	.byte	0x05
	.zero		1


	//   ....[135]....
        /*0950*/ 	.word	0x00003690
        /*0954*/ 	.word	0x000000ff
        /*0958*/ 	.word	0x00000000
        /*095c*/ 	.short	0x010a
        /*095e*/ 	.byte	0x05
	.zero		1


	//   ....[136]....
        /*0960*/ 	.word	0x00003720
        /*0964*/ 	.word	0x000000ff
        /*0968*/ 	.word	0x00000000
        /*096c*/ 	.short	0x010a
        /*096e*/ 	.byte	0x05
	.zero		1


	//   ....[137]....
        /*0970*/ 	.word	0x000037b0
        /*0974*/ 	.word	0x000000ff
        /*0978*/ 	.word	0x00000000
        /*097c*/ 	.short	0x010a
        /*097e*/ 	.byte	0x05
	.zero		1


	//   ....[138]....
        /*0980*/ 	.word	0x00003840
        /*0984*/ 	.word	0x000000ff
        /*0988*/ 	.word	0x00000000
        /*098c*/ 	.short	0x010a
        /*098e*/ 	.byte	0x05
	.zero		1


	//   ....[139]....
        /*0990*/ 	.word	0x000038d0
        /*0994*/ 	.word	0x000000ff
        /*0998*/ 	.word	0x00000000
        /*099c*/ 	.short	0x010a
        /*099e*/ 	.byte	0x05
	.zero		1


	//   ....[140]....
        /*09a0*/ 	.word	0x00003960
        /*09a4*/ 	.word	0x000000ff
        /*09a8*/ 	.word	0x00000000
        /*09ac*/ 	.short	0x010a
        /*09ae*/ 	.byte	0x05
	.zero		1


	//   ....[141]....
        /*09b0*/ 	.word	0x000039f0
        /*09b4*/ 	.word	0x000000ff
        /*09b8*/ 	.word	0x00000000
        /*09bc*/ 	.short	0x010a
        /*09be*/ 	.byte	0x05
	.zero		1


	//   ....[142]....
        /*09c0*/ 	.word	0x00003a80
        /*09c4*/ 	.word	0x000000ff
        /*09c8*/ 	.word	0x00000000
        /*09cc*/ 	.short	0x010a
        /*09ce*/ 	.byte	0x05
	.zero		1


	//   ....[143]....
        /*09d0*/ 	.word	0x00003b10
        /*09d4*/ 	.word	0x000000ff
        /*09d8*/ 	.word	0x00000000
        /*09dc*/ 	.short	0x010a
        /*09de*/ 	.byte	0x05
	.zero		1


	//   ....[144]....
        /*09e0*/ 	.word	0x00003ba0
        /*09e4*/ 	.word	0x000000ff
        /*09e8*/ 	.word	0x00000000
        /*09ec*/ 	.short	0x010a
        /*09ee*/ 	.byte	0x05
	.zero		1


	//   ....[145]....
        /*09f0*/ 	.word	0x00003c30
        /*09f4*/ 	.word	0x000000ff
        /*09f8*/ 	.word	0x00000000
        /*09fc*/ 	.short	0x010a
        /*09fe*/ 	.byte	0x05
	.zero		1


	//   ....[146]....
        /*0a00*/ 	.word	0x00003cc0
        /*0a04*/ 	.word	0x000000ff
        /*0a08*/ 	.word	0x00000000
        /*0a0c*/ 	.short	0x010a
        /*0a0e*/ 	.byte	0x05
	.zero		1


	//   ....[147]....
        /*0a10*/ 	.word	0x00003d50
        /*0a14*/ 	.word	0x000000ff
        /*0a18*/ 	.word	0x00000000
        /*0a1c*/ 	.short	0x010a
        /*0a1e*/ 	.byte	0x05
	.zero		1


	//   ....[148]....
        /*0a20*/ 	.word	0x00003de0
        /*0a24*/ 	.word	0x000000ff
        /*0a28*/ 	.word	0x00000000
        /*0a2c*/ 	.short	0x010a
        /*0a2e*/ 	.byte	0x05
	.zero		1


	//   ....[149]....
        /*0a30*/ 	.word	0x00003e70
        /*0a34*/ 	.word	0x000000ff
        /*0a38*/ 	.word	0x00000000
        /*0a3c*/ 	.short	0x010a
        /*0a3e*/ 	.byte	0x05
	.zero		1


	//   ....[150]....
        /*0a40*/ 	.word	0x00003f00
        /*0a44*/ 	.word	0x000000ff
        /*0a48*/ 	.word	0x00000000
        /*0a4c*/ 	.short	0x010a
        /*0a4e*/ 	.byte	0x05
	.zero		1


	//   ....[151]....
        /*0a50*/ 	.word	0x00003f90
        /*0a54*/ 	.word	0x000000ff
        /*0a58*/ 	.word	0x00000000
        /*0a5c*/ 	.short	0x010a
        /*0a5e*/ 	.byte	0x05
	.zero		1


	//   ....[152]....
        /*0a60*/ 	.word	0x00004020
        /*0a64*/ 	.word	0x000000ff
        /*0a68*/ 	.word	0x00000000
        /*0a6c*/ 	.short	0x010a
        /*0a6e*/ 	.byte	0x05
	.zero		1


	//   ....[153]....
        /*0a70*/ 	.word	0x000040b0
        /*0a74*/ 	.word	0x000000ff
        /*0a78*/ 	.word	0x00000000
        /*0a7c*/ 	.short	0x010a
        /*0a7e*/ 	.byte	0x05
	.zero		1


	//   ....[154]....
        /*0a80*/ 	.word	0x00004140
        /*0a84*/ 	.word	0x000000ff
        /*0a88*/ 	.word	0x00000000
        /*0a8c*/ 	.short	0x010a
        /*0a8e*/ 	.byte	0x05
	.zero		1


	//   ....[155]....
        /*0a90*/ 	.word	0x000041d0
        /*0a94*/ 	.word	0x000000ff
        /*0a98*/ 	.word	0x00000000
        /*0a9c*/ 	.short	0x010a
        /*0a9e*/ 	.byte	0x05
	.zero		1


	//   ....[156]....
        /*0aa0*/ 	.word	0x00004260
        /*0aa4*/ 	.word	0x000000ff
        /*0aa8*/ 	.word	0x00000000
        /*0aac*/ 	.short	0x010a
        /*0aae*/ 	.byte	0x05
	.zero		1


	//   ....[157]....
        /*0ab0*/ 	.word	0x000042f0
        /*0ab4*/ 	.word	0x000000ff
        /*0ab8*/ 	.word	0x00000000
        /*0abc*/ 	.short	0x010a
        /*0abe*/ 	.byte	0x05
	.zero		1


	//   ....[158]....
        /*0ac0*/ 	.word	0x00004380
        /*0ac4*/ 	.word	0x000000ff
        /*0ac8*/ 	.word	0x00000000
        /*0acc*/ 	.short	0x010a
        /*0ace*/ 	.byte	0x05
	.zero		1


	//   ....[159]....
        /*0ad0*/ 	.word	0x00004410
        /*0ad4*/ 	.word	0x000000ff
        /*0ad8*/ 	.word	0x00000000
        /*0adc*/ 	.short	0x010a
        /*0ade*/ 	.byte	0x05
	.zero		1


	//   ....[160]....
        /*0ae0*/ 	.word	0x000044a0
        /*0ae4*/ 	.word	0x000000ff
        /*0ae8*/ 	.word	0x00000000
        /*0aec*/ 	.short	0x010a
        /*0aee*/ 	.byte	0x05
	.zero		1


	//   ....[161]....
        /*0af0*/ 	.word	0x00004530
        /*0af4*/ 	.word	0x000000ff
        /*0af8*/ 	.word	0x00000000
        /*0afc*/ 	.short	0x010a
        /*0afe*/ 	.byte	0x05
	.zero		1


	//   ....[162]....
        /*0b00*/ 	.word	0x000045c0
        /*0b04*/ 	.word	0x000000ff
        /*0b08*/ 	.word	0x00000000
        /*0b0c*/ 	.short	0x010a
        /*0b0e*/ 	.byte	0x05
	.zero		1


	//   ....[163]....
        /*0b10*/ 	.word	0x00004650
        /*0b14*/ 	.word	0x000000ff
        /*0b18*/ 	.word	0x00000000
        /*0b1c*/ 	.short	0x010a
        /*0b1e*/ 	.byte	0x05
	.zero		1


	//   ....[164]....
        /*0b20*/ 	.word	0x000046e0
        /*0b24*/ 	.word	0x000000ff
        /*0b28*/ 	.word	0x00000000
        /*0b2c*/ 	.short	0x010a
        /*0b2e*/ 	.byte	0x05
	.zero		1


	//   ....[165]....
        /*0b30*/ 	.word	0x00004770
        /*0b34*/ 	.word	0x000000ff
        /*0b38*/ 	.word	0x00000000
        /*0b3c*/ 	.short	0x010a
        /*0b3e*/ 	.byte	0x05
	.zero		1


	//   ....[166]....
        /*0b40*/ 	.word	0x00004800
        /*0b44*/ 	.word	0x000000ff
        /*0b48*/ 	.word	0x00000000
        /*0b4c*/ 	.short	0x010a
        /*0b4e*/ 	.byte	0x05
	.zero		1


	//   ....[167]....
        /*0b50*/ 	.word	0x00004890
        /*0b54*/ 	.word	0x000000ff
        /*0b58*/ 	.word	0x00000000
        /*0b5c*/ 	.short	0x010a
        /*0b5e*/ 	.byte	0x05
	.zero		1


	//   ....[168]....
        /*0b60*/ 	.word	0x00004920
        /*0b64*/ 	.word	0x000000ff
        /*0b68*/ 	.word	0x00000000
        /*0b6c*/ 	.short	0x010a
        /*0b6e*/ 	.byte	0x05
	.zero		1


	//   ....[169]....
        /*0b70*/ 	.word	0x000049b0
        /*0b74*/ 	.word	0x000000ff
        /*0b78*/ 	.word	0x00000000
        /*0b7c*/ 	.short	0x010a
        /*0b7e*/ 	.byte	0x05
	.zero		1


	//   ....[170]....
        /*0b80*/ 	.word	0x00004a40
        /*0b84*/ 	.word	0x000000ff
        /*0b88*/ 	.word	0x00000000
        /*0b8c*/ 	.short	0x010a
        /*0b8e*/ 	.byte	0x05
	.zero		1


	//   ....[171]....
        /*0b90*/ 	.word	0x00004ad0
        /*0b94*/ 	.word	0x000000ff
        /*0b98*/ 	.word	0x00000000
        /*0b9c*/ 	.short	0x010a
        /*0b9e*/ 	.byte	0x05
	.zero		1


	//   ....[172]....
        /*0ba0*/ 	.word	0x00004b60
        /*0ba4*/ 	.word	0x000000ff
        /*0ba8*/ 	.word	0x00000000
        /*0bac*/ 	.short	0x010a
        /*0bae*/ 	.byte	0x05
	.zero		1


	//   ....[173]....
        /*0bb0*/ 	.word	0x00004bf0
        /*0bb4*/ 	.word	0x000000ff
        /*0bb8*/ 	.word	0x00000000
        /*0bbc*/ 	.short	0x010a
        /*0bbe*/ 	.byte	0x05
	.zero		1


	//   ....[174]....
        /*0bc0*/ 	.word	0x00004c80
        /*0bc4*/ 	.word	0x000000ff
        /*0bc8*/ 	.word	0x00000000
        /*0bcc*/ 	.short	0x010a
        /*0bce*/ 	.byte	0x05
	.zero		1


	//   ....[175]....
        /*0bd0*/ 	.word	0x00004d10
        /*0bd4*/ 	.word	0x000000ff
        /*0bd8*/ 	.word	0x00000000
        /*0bdc*/ 	.short	0x010a
        /*0bde*/ 	.byte	0x05
	.zero		1


	//   ....[176]....
        /*0be0*/ 	.word	0x00004da0
        /*0be4*/ 	.word	0x000000ff
        /*0be8*/ 	.word	0x00000000
        /*0bec*/ 	.short	0x010a
        /*0bee*/ 	.byte	0x05
	.zero		1


	//   ....[177]....
        /*0bf0*/ 	.word	0x00004e30
        /*0bf4*/ 	.word	0x000000ff
        /*0bf8*/ 	.word	0x00000000
        /*0bfc*/ 	.short	0x010a
        /*0bfe*/ 	.byte	0x05
	.zero		1


	//   ....[178]....
        /*0c00*/ 	.word	0x00004ec0
        /*0c04*/ 	.word	0x000000ff
        /*0c08*/ 	.word	0x00000000
        /*0c0c*/ 	.short	0x010a
        /*0c0e*/ 	.byte	0x05
	.zero		1


	//   ....[179]....
        /*0c10*/ 	.word	0x00004f50
        /*0c14*/ 	.word	0x000000ff
        /*0c18*/ 	.word	0x00000000
        /*0c1c*/ 	.short	0x010a
        /*0c1e*/ 	.byte	0x05
	.zero		1


	//   ....[180]....
        /*0c20*/ 	.word	0x00004ff0
        /*0c24*/ 	.word	0x00000000
        /*0c28*/ 	.word	0x00000000
        /*0c2c*/ 	.short	0x010a
        /*0c2e*/ 	.byte	0xff
	.zero		1


	//   ....[181]....
        /*0c30*/ 	.word	0x00005140
        /*0c34*/ 	.word	0x000000ff
        /*0c38*/ 	.word	0x00000388
        /*0c3c*/ 	.short	0x010a
        /*0c3e*/ 	.byte	0x04
	.zero		1


	//   ....[182]....
        /*0c40*/ 	.word	0x000051e0
        /*0c44*/ 	.word	0x000000ff
        /*0c48*/ 	.word	0x00000380
        /*0c4c*/ 	.short	0x010a
        /*0c4e*/ 	.byte	0x04
	.zero		1


	//   ....[183]....
        /*0c50*/ 	.word	0x00005280
        /*0c54*/ 	.word	0x000000ff
        /*0c58*/ 	.word	0x00000000
        /*0c5c*/ 	.short	0x0101
        /*0c5e*/ 	.byte	0x05
	.zero		1


	//   ....[184]....
        /*0c60*/ 	.word	0x000052c0
        /*0c64*/ 	.word	0x000000ff
        /*0c68*/ 	.word	0x00000388
        /*0c6c*/ 	.short	0x0106
        /*0c6e*/ 	.byte	0x04
	.zero		1


	//   ....[185]....
        /*0c70*/ 	.word	0x00005300
        /*0c74*/ 	.word	0x00000000
        /*0c78*/ 	.word	0x00000388
        /*0c7c*/ 	.short	0x010a
        /*0c7e*/ 	.byte	0xff
	.zero		1


	//   ....[186]....
        /*0c80*/ 	.word	0x00005830
        /*0c84*/ 	.word	0x000000ff
        /*0c88*/ 	.word	0x00000380
        /*0c8c*/ 	.short	0x010a
        /*0c8e*/ 	.byte	0x0e
	.zero		1


	//   ....[187]....
        /*0c90*/ 	.word	0x000058e0
        /*0c94*/ 	.word	0x000000ff
        /*0c98*/ 	.word	0x00000000
        /*0c9c*/ 	.short	0x0101
        /*0c9e*/ 	.byte	0x16
	.zero		1


	//   ....[188]....
        /*0ca0*/ 	.word	0x000058f0
        /*0ca4*/ 	.word	0x000000ff
        /*0ca8*/ 	.word	0x000003a0
        /*0cac*/ 	.short	0x010a
        /*0cae*/ 	.byte	0x13
	.zero		1


	//   ....[189]....
        /*0cb0*/ 	.word	0x000059b0
        /*0cb4*/ 	.word	0x000000ff
        /*0cb8*/ 	.word	0x00000000
        /*0cbc*/ 	.short	0x010a
        /*0cbe*/ 	.byte	0x04
	.zero		1


	//   ....[190]....
        /*0cc0*/ 	.word	0x000059f0
        /*0cc4*/ 	.word	0x000000ff
        /*0cc8*/ 	.word	0x00000000
        /*0ccc*/ 	.short	0x010a
        /*0cce*/ 	.byte	0x05
	.zero		1


	//   ....[191]....
        /*0cd0*/ 	.word	0x00005b10
        /*0cd4*/ 	.word	0x000000ff
        /*0cd8*/ 	.word	0x00000000
        /*0cdc*/ 	.short	0x010a
        /*0cde*/ 	.byte	0x04
	.zero		1


	//   ....[192]....
        /*0ce0*/ 	.word	0x00005cf0
        /*0ce4*/ 	.word	0x000000ff
        /*0ce8*/ 	.word	0x00000000
        /*0cec*/ 	.short	0x010a
        /*0cee*/ 	.byte	0x04
	.zero		1


	//   ....[193]....
        /*0cf0*/ 	.word	0x00005d80
        /*0cf4*/ 	.word	0x000000ff
        /*0cf8*/ 	.word	0x00000000
        /*0cfc*/ 	.short	0x010a
        /*0cfe*/ 	.byte	0x04
	.zero		1


	//   ....[194]....
        /*0d00*/ 	.word	0x00006280
        /*0d04*/ 	.word	0x000000ff
        /*0d08*/ 	.word	0x00000380
        /*0d0c*/ 	.short	0x010a
        /*0d0e*/ 	.byte	0x1c
	.zero		1


	//   ....[195]....
        /*0d10*/ 	.word	0x00006320
        /*0d14*/ 	.word	0x000000ff
        /*0d18*/ 	.word	0x00000000
        /*0d1c*/ 	.short	0x0101
        /*0d1e*/ 	.byte	0x25
	.zero		1


	//   ....[196]....
        /*0d20*/ 	.word	0x00006860
        /*0d24*/ 	.word	0x000000ff
        /*0d28*/ 	.word	0x00000378
        /*0d2c*/ 	.short	0x010a
        /*0d2e*/ 	.byte	0x1c
	.zero		1


	//   ....[197]....
        /*0d30*/ 	.word	0x000069f0
        /*0d34*/ 	.word	0x000000ff
        /*0d38*/ 	.word	0x00000368
        /*0d3c*/ 	.short	0x010a
        /*0d3e*/ 	.byte	0x1c
	.zero		1


	//   ....[198]....
        /*0d40*/ 	.word	0x00006d90
        /*0d44*/ 	.word	0x000000ff
        /*0d48*/ 	.word	0x00000360
        /*0d4c*/ 	.short	0x010b
        /*0d4e*/ 	.byte	0x1c
	.zero		1


	//   ....[199]....
        /*0d50*/ 	.word	0x00006da0
        /*0d54*/ 	.word	0x000000ff
        /*0d58*/ 	.word	0x00000000
        /*0d5c*/ 	.short	0x0101
        /*0d5e*/ 	.byte	0x28
	.zero		1


	//   ....[200]....
        /*0d60*/ 	.word	0x00006de0
        /*0d64*/ 	.word	0x00000000
        /*0d68*/ 	.word	0x00000368
        /*0d6c*/ 	.short	0x010a
        /*0d6e*/ 	.byte	0xff
	.zero		1


	//   ....[201]....
        /*0d70*/ 	.word	0x00007160
        /*0d74*/ 	.word	0x000000ff
        /*0d78*/ 	.word	0x00000380
        /*0d7c*/ 	.short	0x010a
        /*0d7e*/ 	.byte	0x2b
	.zero		1


	//   ....[202]....
        /*0d80*/ 	.word	0x00007230
        /*0d84*/ 	.word	0x000000ff
        /*0d88*/ 	.word	0x00000000
        /*0d8c*/ 	.short	0x0101
        /*0d8e*/ 	.byte	0x04
	.zero		1


	//   ....[203]....
        /*0d90*/ 	.word	0x00007d50
        /*0d94*/ 	.word	0x000000ff
        /*0d98*/ 	.word	0x00000360
        /*0d9c*/ 	.short	0x010a
        /*0d9e*/ 	.byte	0x2b
	.zero		1


	//   ....[204]....
        /*0da0*/ 	.word	0x00007d70
        /*0da4*/ 	.word	0x00000016
        /*0da8*/ 	.word	0x00000390
        /*0dac*/ 	.short	0x010a
        /*0dae*/ 	.byte	0xff
	.zero		1


	//   ....[205]....
        /*0db0*/ 	.word	0x00007ee0
        /*0db4*/ 	.word	0x000000ff
        /*0db8*/ 	.word	0x00000360
        /*0dbc*/ 	.short	0x010a
        /*0dbe*/ 	.byte	0x2b
	.zero		1


	//   ....[206]....
        /*0dc0*/ 	.word	0x00007fd0
        /*0dc4*/ 	.word	0x000000ff
        /*0dc8*/ 	.word	0x00000000
        /*0dcc*/ 	.short	0x0101
        /*0dce*/ 	.byte	0x04
	.zero		1


	//   ....[207]....
        /*0dd0*/ 	.word	0x00008030
        /*0dd4*/ 	.word	0x00000016
        /*0dd8*/ 	.word	0x00000390
        /*0ddc*/ 	.short	0x010a
        /*0dde*/ 	.byte	0xff
	.zero		1


	//   ....[208]....
        /*0de0*/ 	.word	0x000084c0
        /*0de4*/ 	.word	0x000000ff
        /*0de8*/ 	.word	0x00000000
        /*0dec*/ 	.short	0x0101
        /*0dee*/ 	.byte	0x04
	.zero		1


	//   ....[209]....
        /*0df0*/ 	.word	0x00008de0
        /*0df4*/ 	.word	0x00000000
        /*0df8*/ 	.word	0x000001b0
        /*0dfc*/ 	.short	0x010a
        /*0dfe*/ 	.byte	0xff
	.zero		1


	//   ....[210]....
        /*0e00*/ 	.word	0x00008e40
        /*0e04*/ 	.word	0x00000000
        /*0e08*/ 	.word	0x000001b0
        /*0e0c*/ 	.short	0x010a
        /*0e0e*/ 	.byte	0xff
	.zero		1


	//   ....[211]....
        /*0e10*/ 	.word	0x00008ea0
        /*0e14*/ 	.word	0x00000000
        /*0e18*/ 	.word	0x00000380
        /*0e1c*/ 	.short	0x010a
        /*0e1e*/ 	.byte	0xff
	.zero		1


	//   ....[212]....
        /*0e20*/ 	.word	0x00008f00
        /*0e24*/ 	.word	0x00000000
        /*0e28*/ 	.word	0x00000000
        /*0e2c*/ 	.short	0x010a
        /*0e2e*/ 	.byte	0xff
	.zero		1


	//   ....[213]....
        /*0e30*/ 	.word	0x00008f60
        /*0e34*/ 	.word	0x00000000
        /*0e38*/ 	.word	0x00000000
        /*0e3c*/ 	.short	0x010a
        /*0e3e*/ 	.byte	0xff
	.zero		1


	//   ....[214]....
        /*0e40*/ 	.word	0x00008fc0
        /*0e44*/ 	.word	0x00000000
        /*0e48*/ 	.word	0x00000000
        /*0e4c*/ 	.short	0x010a
        /*0e4e*/ 	.byte	0xff
	.zero		1


	//   ....[215]....
        /*0e50*/ 	.word	0x00009020
        /*0e54*/ 	.word	0x00000000
        /*0e58*/ 	.word	0x00000000
        /*0e5c*/ 	.short	0x010a
        /*0e5e*/ 	.byte	0xff
	.zero		1


	//   ....[216]....
        /*0e60*/ 	.word	0x00009080
        /*0e64*/ 	.word	0x00000000
        /*0e68*/ 	.word	0x00000000
        /*0e6c*/ 	.short	0x010a
        /*0e6e*/ 	.byte	0xff
	.zero		1


	//   ....[217]....
        /*0e70*/ 	.word	0x000090e0
        /*0e74*/ 	.word	0x00000000
        /*0e78*/ 	.word	0x00000000
        /*0e7c*/ 	.short	0x010a
        /*0e7e*/ 	.byte	0xff
	.zero		1


	//   ....[218]....
        /*0e80*/ 	.word	0x00009140
        /*0e84*/ 	.word	0x00000000
        /*0e88*/ 	.word	0x00000000
        /*0e8c*/ 	.short	0x010a
        /*0e8e*/ 	.byte	0xff
	.zero		1


	//   ....[219]....
        /*0e90*/ 	.word	0x000091a0
        /*0e94*/ 	.word	0x00000000
        /*0e98*/ 	.word	0x00000000
        /*0e9c*/ 	.short	0x010a
        /*0e9e*/ 	.byte	0xff
	.zero		1


	//   ....[220]....
        /*0ea0*/ 	.word	0x00009200
        /*0ea4*/ 	.word	0x00000000
        /*0ea8*/ 	.word	0x00000000
        /*0eac*/ 	.short	0x010a
        /*0eae*/ 	.byte	0xff
	.zero		1


	//   ....[221]....
        /*0eb0*/ 	.word	0x00009260
        /*0eb4*/ 	.word	0x00000000
        /*0eb8*/ 	.word	0x00000000
        /*0ebc*/ 	.short	0x010a
        /*0ebe*/ 	.byte	0xff
	.zero		1


	//   ....[222]....
        /*0ec0*/ 	.word	0x000092c0
        /*0ec4*/ 	.word	0x00000000
        /*0ec8*/ 	.word	0x00000000
        /*0ecc*/ 	.short	0x010a
        /*0ece*/ 	.byte	0xff
	.zero		1


	//   ....[223]....
        /*0ed0*/ 	.word	0x00009320
        /*0ed4*/ 	.word	0x00000000
        /*0ed8*/ 	.word	0x00000000
        /*0edc*/ 	.short	0x010a
        /*0ede*/ 	.byte	0xff
	.zero		1


	//   ....[224]....
        /*0ee0*/ 	.word	0x00009380
        /*0ee4*/ 	.word	0x00000000
        /*0ee8*/ 	.word	0x00000000
        /*0eec*/ 	.short	0x010a
        /*0eee*/ 	.byte	0xff
	.zero		1


	//   ....[225]....
        /*0ef0*/ 	.word	0x000093e0
        /*0ef4*/ 	.word	0x00000000
        /*0ef8*/ 	.word	0x00000000
        /*0efc*/ 	.short	0x010a
        /*0efe*/ 	.byte	0xff
	.zero		1


	//   ....[226]....
        /*0f00*/ 	.word	0x00009440
        /*0f04*/ 	.word	0x00000000
        /*0f08*/ 	.word	0x00000000
        /*0f0c*/ 	.short	0x010a
        /*0f0e*/ 	.byte	0xff
	.zero		1


	//   ....[227]....
        /*0f10*/ 	.word	0x000094a0
        /*0f14*/ 	.word	0x00000000
        /*0f18*/ 	.word	0x00000000
        /*0f1c*/ 	.short	0x010a
        /*0f1e*/ 	.byte	0xff
	.zero		1


	//   ....[228]....
        /*0f20*/ 	.word	0x00009500
        /*0f24*/ 	.word	0x00000000
        /*0f28*/ 	.word	0x00000000
        /*0f2c*/ 	.short	0x010a
        /*0f2e*/ 	.byte	0xff
	.zero		1


	//   ....[229]....
        /*0f30*/ 	.word	0x00009560
        /*0f34*/ 	.word	0x00000000
        /*0f38*/ 	.word	0x00000000
        /*0f3c*/ 	.short	0x010a
        /*0f3e*/ 	.byte	0xff
	.zero		1


	//   ....[230]....
        /*0f40*/ 	.word	0x000095c0
        /*0f44*/ 	.word	0x00000000
        /*0f48*/ 	.word	0x00000000
        /*0f4c*/ 	.short	0x010a
        /*0f4e*/ 	.byte	0xff
	.zero		1


	//   ....[231]....
        /*0f50*/ 	.word	0x00009620
        /*0f54*/ 	.word	0x00000000
        /*0f58*/ 	.word	0x00000000
        /*0f5c*/ 	.short	0x010a
        /*0f5e*/ 	.byte	0xff
	.zero		1


	//   ....[232]....
        /*0f60*/ 	.word	0x00009680
        /*0f64*/ 	.word	0x00000000
        /*0f68*/ 	.word	0x00000000
        /*0f6c*/ 	.short	0x010a
        /*0f6e*/ 	.byte	0xff
	.zero		1


	//   ....[233]....
        /*0f70*/ 	.word	0x000096e0
        /*0f74*/ 	.word	0x00000000
        /*0f78*/ 	.word	0x00000000
        /*0f7c*/ 	.short	0x010a
        /*0f7e*/ 	.byte	0xff
	.zero		1


	//   ....[234]....
        /*0f80*/ 	.word	0x00009740
        /*0f84*/ 	.word	0x00000000
        /*0f88*/ 	.word	0x00000000
        /*0f8c*/ 	.short	0x010a
        /*0f8e*/ 	.byte	0xff
	.zero		1


	//   ....[235]....
        /*0f90*/ 	.word	0x000097a0
        /*0f94*/ 	.word	0x00000000
        /*0f98*/ 	.word	0x00000000
        /*0f9c*/ 	.short	0x010a
        /*0f9e*/ 	.byte	0xff
	.zero		1


	//   ....[236]....
        /*0fa0*/ 	.word	0x00009800
        /*0fa4*/ 	.word	0x00000000
        /*0fa8*/ 	.word	0x00000000
        /*0fac*/ 	.short	0x010a
        /*0fae*/ 	.byte	0xff
	.zero		1


	//   ....[237]....
        /*0fb0*/ 	.word	0x00009860
        /*0fb4*/ 	.word	0x00000000
        /*0fb8*/ 	.word	0x00000000
        /*0fbc*/ 	.short	0x010a
        /*0fbe*/ 	.byte	0xff
	.zero		1


	//   ....[238]....
        /*0fc0*/ 	.word	0x000098c0
        /*0fc4*/ 	.word	0x00000000
        /*0fc8*/ 	.word	0x00000000
        /*0fcc*/ 	.short	0x010a
        /*0fce*/ 	.byte	0xff
	.zero		1


	//   ....[239]....
        /*0fd0*/ 	.word	0x00009920
        /*0fd4*/ 	.word	0x00000000
        /*0fd8*/ 	.word	0x00000000
        /*0fdc*/ 	.short	0x010a
        /*0fde*/ 	.byte	0xff
	.zero		1


	//   ....[240]....
        /*0fe0*/ 	.word	0x00009980
        /*0fe4*/ 	.word	0x00000000
        /*0fe8*/ 	.word	0x00000000
        /*0fec*/ 	.short	0x010a
        /*0fee*/ 	.byte	0xff
	.zero		1


	//   ....[241]....
        /*0ff0*/ 	.word	0x000099e0
        /*0ff4*/ 	.word	0x00000000
        /*0ff8*/ 	.word	0x00000000
        /*0ffc*/ 	.short	0x010a
        /*0ffe*/ 	.byte	0xff
	.zero		1


	//   ....[242]....
        /*1000*/ 	.word	0x00009a40
        /*1004*/ 	.word	0x00000000
        /*1008*/ 	.word	0x00000000
        /*100c*/ 	.short	0x010a
        /*100e*/ 	.byte	0xff
	.zero		1


	//   ....[243]....
        /*1010*/ 	.word	0x00009aa0
        /*1014*/ 	.word	0x00000000
        /*1018*/ 	.word	0x00000000
        /*101c*/ 	.short	0x010a
        /*101e*/ 	.byte	0xff
	.zero		1


	//   ....[244]....
        /*1020*/ 	.word	0x00009b00
        /*1024*/ 	.word	0x00000000
        /*1028*/ 	.word	0x00000000
        /*102c*/ 	.short	0x010a
        /*102e*/ 	.byte	0xff
	.zero		1


	//   ....[245]....
        /*1030*/ 	.word	0x00009b60
        /*1034*/ 	.word	0x00000000
        /*1038*/ 	.word	0x00000000
        /*103c*/ 	.short	0x010a
        /*103e*/ 	.byte	0xff
	.zero		1


	//   ....[246]....
        /*1040*/ 	.word	0x00009bc0
        /*1044*/ 	.word	0x00000000
        /*1048*/ 	.word	0x00000000
        /*104c*/ 	.short	0x010a
        /*104e*/ 	.byte	0xff
	.zero		1


	//   ....[247]....
        /*1050*/ 	.word	0x00009c20
        /*1054*/ 	.word	0x00000000
        /*1058*/ 	.word	0x00000000
        /*105c*/ 	.short	0x010a
        /*105e*/ 	.byte	0xff
	.zero		1


	//   ....[248]....
        /*1060*/ 	.word	0x00009c80
        /*1064*/ 	.word	0x00000000
        /*1068*/ 	.word	0x00000000
        /*106c*/ 	.short	0x010a
        /*106e*/ 	.byte	0xff
	.zero		1


	//   ....[249]....
        /*1070*/ 	.word	0x00009ce0
        /*1074*/ 	.word	0x00000000
        /*1078*/ 	.word	0x00000000
        /*107c*/ 	.short	0x010a
        /*107e*/ 	.byte	0xff
	.zero		1


	//   ....[250]....
        /*1080*/ 	.word	0x00009d40
        /*1084*/ 	.word	0x00000000
        /*1088*/ 	.word	0x00000000
        /*108c*/ 	.short	0x010a
        /*108e*/ 	.byte	0xff
	.zero		1


	//   ....[251]....
        /*1090*/ 	.word	0x00009da0
        /*1094*/ 	.word	0x00000000
        /*1098*/ 	.word	0x00000000
        /*109c*/ 	.short	0x010a
        /*109e*/ 	.byte	0xff
	.zero		1


	//   ....[252]....
        /*10a0*/ 	.word	0x00009e00
        /*10a4*/ 	.word	0x00000000
        /*10a8*/ 	.word	0x00000000
        /*10ac*/ 	.short	0x010a
        /*10ae*/ 	.byte	0xff
	.zero		1


	//   ....[253]....
        /*10b0*/ 	.word	0x00009e60
        /*10b4*/ 	.word	0x00000000
        /*10b8*/ 	.word	0x00000000
        /*10bc*/ 	.short	0x010a
        /*10be*/ 	.byte	0xff
	.zero		1


	//   ....[254]....
        /*10c0*/ 	.word	0x00009ec0
        /*10c4*/ 	.word	0x00000000
        /*10c8*/ 	.word	0x00000000
        /*10cc*/ 	.short	0x010a
        /*10ce*/ 	.byte	0xff
	.zero		1


	//   ....[255]....
        /*10d0*/ 	.word	0x00009f20
        /*10d4*/ 	.word	0x00000000
        /*10d8*/ 	.word	0x00000000
        /*10dc*/ 	.short	0x010a
        /*10de*/ 	.byte	0xff
	.zero		1


	//   ....[0]....
        /*10e0*/ 	.word	0x00009f80
        /*10e4*/ 	.word	0x00000000
        /*10e8*/ 	.word	0x00000000
        /*10ec*/ 	.short	0x010a
        /*10ee*/ 	.byte	0xff
	.zero		1


	//   ....[1]....
        /*10f0*/ 	.word	0x00009fe0
        /*10f4*/ 	.word	0x00000000
        /*10f8*/ 	.word	0x00000000
        /*10fc*/ 	.short	0x010a
        /*10fe*/ 	.byte	0xff
	.zero		1


	//   ....[2]....
        /*1100*/ 	.word	0x0000a040
        /*1104*/ 	.word	0x00000000
        /*1108*/ 	.word	0x00000000
        /*110c*/ 	.short	0x010a
        /*110e*/ 	.byte	0xff
	.zero		1


	//   ....[3]....
        /*1110*/ 	.word	0x0000a0a0
        /*1114*/ 	.word	0x00000000
        /*1118*/ 	.word	0x00000000
        /*111c*/ 	.short	0x010a
        /*111e*/ 	.byte	0xff
	.zero		1


	//   ....[4]....
        /*1120*/ 	.word	0x0000a100
        /*1124*/ 	.word	0x00000000
        /*1128*/ 	.word	0x00000000
        /*112c*/ 	.short	0x010a
        /*112e*/ 	.byte	0xff
	.zero		1


	//   ....[5]....
        /*1130*/ 	.word	0x0000a160
        /*1134*/ 	.word	0x00000000
        /*1138*/ 	.word	0x00000000
        /*113c*/ 	.short	0x010a
        /*113e*/ 	.byte	0xff
	.zero		1


	//   ....[6]....
        /*1140*/ 	.word	0x0000a1c0
        /*1144*/ 	.word	0x00000000
        /*1148*/ 	.word	0x00000000
        /*114c*/ 	.short	0x010a
        /*114e*/ 	.byte	0xff
	.zero		1


	//   ....[7]....
        /*1150*/ 	.word	0x0000a220
        /*1154*/ 	.word	0x00000000
        /*1158*/ 	.word	0x00000000
        /*115c*/ 	.short	0x010a
        /*115e*/ 	.byte	0xff
	.zero		1


	//   ....[8]....
        /*1160*/ 	.word	0x0000a280
        /*1164*/ 	.word	0x00000000
        /*1168*/ 	.word	0x00000000
        /*116c*/ 	.short	0x010a
        /*116e*/ 	.byte	0xff
	.zero		1


	//   ....[9]....
        /*1170*/ 	.word	0x0000a2e0
        /*1174*/ 	.word	0x00000004
        /*1178*/ 	.word	0x00000388
        /*117c*/ 	.short	0x010a
        /*117e*/ 	.byte	0xff
	.zero		1


	//   ....[10]....
        /*1180*/ 	.word	0x0000a340
        /*1184*/ 	.word	0x00000004
        /*1188*/ 	.word	0x00000380
        /*118c*/ 	.short	0x010a
        /*118e*/ 	.byte	0xff
	.zero		1


	//   ....[11]....
        /*1190*/ 	.word	0x0000a3a0
        /*1194*/ 	.word	0x00000000
        /*1198*/ 	.word	0x00000380
        /*119c*/ 	.short	0x010a
        /*119e*/ 	.byte	0xff
	.zero		1


	//   ....[12]....
        /*11a0*/ 	.word	0x0000a400
        /*11a4*/ 	.word	0x00000004
        /*11a8*/ 	.word	0x000003a0
        /*11ac*/ 	.short	0x010a
        /*11ae*/ 	.byte	0xff
	.zero		1


	//   ....[13]....
        /*11b0*/ 	.word	0x0000a460
        /*11b4*/ 	.word	0x00000000
        /*11b8*/ 	.word	0x00000000
        /*11bc*/ 	.short	0x010a
        /*11be*/ 	.byte	0xff
	.zero		1


	//   ....[14]....
        /*11c0*/ 	.word	0x0000a4c0
        /*11c4*/ 	.word	0x00000000
        /*11c8*/ 	.word	0x00000000
        /*11cc*/ 	.short	0x010a
        /*11ce*/ 	.byte	0xff
	.zero		1


	//   ....[15]....
        /*11d0*/ 	.word	0x0000a520
        /*11d4*/ 	.word	0x00000000
        /*11d8*/ 	.word	0x00000000
        /*11dc*/ 	.short	0x010a
        /*11de*/ 	.byte	0xff
	.zero		1


	//   ....[16]....
        /*11e0*/ 	.word	0x0000a580
        /*11e4*/ 	.word	0x00000000
        /*11e8*/ 	.word	0x00000380
        /*11ec*/ 	.short	0x010a
        /*11ee*/ 	.byte	0xff
	.zero		1


	//   ....[17]....
        /*11f0*/ 	.word	0x0000a5e0
        /*11f4*/ 	.word	0x00000000
        /*11f8*/ 	.word	0x00000378
        /*11fc*/ 	.short	0x010a
        /*11fe*/ 	.byte	0xff
	.zero		1


	//   ....[18]....
        /*1200*/ 	.word	0x0000a640
        /*1204*/ 	.word	0x00000000
        /*1208*/ 	.word	0x00000368
        /*120c*/ 	.short	0x010a
        /*120e*/ 	.byte	0xff
	.zero		1


	//   ....[19]....
        /*1210*/ 	.word	0x0000a6a0
        /*1214*/ 	.word	0x00000000
        /*1218*/ 	.word	0x00000380
        /*121c*/ 	.short	0x010a
        /*121e*/ 	.byte	0xff
	.zero		1


	//   ....[20]....
        /*1220*/ 	.word	0x0000a700
        /*1224*/ 	.word	0x00000003
        /*1228*/ 	.word	0x00000360
        /*122c*/ 	.short	0x010a
        /*122e*/ 	.byte	0xff
	.zero		1


	//   ....[21]....
        /*1230*/ 	.word	0x0000a750
        /*1234*/ 	.word	0x00000016
        /*1238*/ 	.word	0x00000390
        /*123c*/ 	.short	0x010a
        /*123e*/ 	.byte	0xff
	.zero		1


	//----- nvinfo : EIATTR_NUM_MBARRIERS
	.align		4
.L_47:
        /*1240*/ 	.byte	0x03, 0x38
        /*1242*/ 	.short	0x0076


	//----- nvinfo : EIATTR_EXIT_INSTR_OFFSETS
	.align		4
        /*1244*/ 	.byte	0x04, 0x1c
        /*1246*/ 	.short	(.L_49 - .L_48)


	//   ....[0]....
.L_48:
        /*1248*/ 	.word	0x00005020


	//   ....[1]....
        /*124c*/ 	.word	0x000052d0


	//   ....[2]....
        /*1250*/ 	.word	0x00005330


	//   ....[3]....
        /*1254*/ 	.word	0x00005ff0


	//   ....[4]....
        /*1258*/ 	.word	0x00006e10


	//   ....[5]....
        /*125c*/ 	.word	0x00006e50


	//   ....[6]....
        /*1260*/ 	.word	0x00008dc0


	//----- nvinfo : EIATTR_MAX_THREADS
	.align		4
.L_49:
        /*1264*/ 	.byte	0x04, 0x05
        /*1266*/ 	.short	(.L_51 - .L_50)
.L_50:
        /*1268*/ 	.word	0x00000100
        /*126c*/ 	.word	0x00000001
        /*1270*/ 	.word	0x00000001


	//----- nvinfo : EIATTR_CRS_STACK_SIZE
	.align		4
.L_51:
        /*1274*/ 	.byte	0x04, 0x1e
        /*1276*/ 	.short	(.L_53 - .L_52)
.L_52:
        /*1278*/ 	.word	0x00000000


	//----- nvinfo : EIATTR_CBANK_PARAM_SIZE
	.align		4
.L_53:
        /*127c*/ 	.byte	0x03, 0x19
        /*127e*/ 	.short	0x0900


	//----- nvinfo : EIATTR_PARAM_CBANK
	.align		4
        /*1280*/ 	.byte	0x04, 0x0a
        /*1282*/ 	.short	(.L_55 - .L_54)
	.align		4
.L_54:
        /*1284*/ 	.word	index@(.nv.constant0._ZN7cutlass13device_kernelINS_4conv6kernel13ConvUniversalINS1_16ConvProblemShapeILNS1_8OperatorE0ELi3EEENS1_10collective14CollectiveConvINS1_47MainloopSm100TmaUmmaWarpSpecializedImplicitGemmILS5_0ELi54ELi3ELi1ELi2EN4cute5tupleIJNSA_1CILi2EEENSC_ILi1EEESE_EEEEENSB_IJNSC_ILi64EEESH_NSB_IJNSC_ILi32EEEEEEEEENS_12float_e4m3_tESL_NSA_8TiledMMAINSA_8MMA_AtomIJNSA_10MMA_TraitsINSA_19SM100_MMA_F8F6F4_SSEJSL_SL_fSH_SH_NSA_17integral_constantINSA_4UMMA5MajorELSS_0EEEST_NSQ_INSR_7ScaleInELSU_0EEESV_EEEEEENSA_6LayoutINSB_IJSE_SE_SE_EEENSB_IJNSC_ILi0EEES10_S10_EEEEENSB_IJNSA_10UnderscoreES13_S13_EEEEENS7_6detail27Sm100ImplicitGemmTileTraitsINSA_20SM90_TMA_LOAD_IM2COLENSA_14ComposedLayoutINSA_7SwizzleILi1ELi4ELi3EEENSA_18smem_ptr_flag_bitsILi8EEENSY_INSB_IJNSC_ILi8EEESI_EEENSB_IJSI_SE_EEEEEEEvEENS17_INSA_23SM90_TMA_LOAD_MULTICASTES1I_vEEEENS_8epilogue10collective18CollectiveEpilogueINS1N_23Sm100TmaWarpSpecializedILi1ELi1ELi32ELb0ELb0EEEJSK_NSB_IJNSY_ISH_SE_EES1S_EEESL_NSB_IJNSB_IJllllEEESE_S10_EEESL_S1V_NS1N_6fusion15FusionCallbacksIS1R_NS1W_17LinearCombinationISL_fSL_fLNS_15FloatRoundStyleE2EEESK_S1T_JEEENSA_5SM1004TMEM4LOAD26SM100_TMEM_LOAD_16dp32b32xES18_NS19_INS1A_ILi2ELi4ELi3EEES1D_NSY_INSB_IJS1E_SH_EEENSB_IJSH_SE_EEEEEEENSA_39AutoVectorizingCopyWithAssumedAlignmentILi128EEENSA_21SM90_TMA_STORE_IM2COLES2A_S2C_S2C_EEEvvEEEEvNT_6ParamsE)
        /*1288*/ 	.short	0x0380
        /*128a*/ 	.short	0x0900


	//----- nvinfo : EIATTR_SW_WAR
	.align		4
.L_55:
        /*128c*/ 	.byte	0x04, 0x36
        /*128e*/ 	.short	(.L_57 - .L_56)
.L_56:
        /*1290*/ 	.word	0x00000008
.L_57:


//--------------------- .nv.callgraph             --------------------------
	.section	.nv.callgraph,"",@"SHT_CUDA_CALLGRAPH"
	.align	4
	.sectionentsize	8
	.align		4
        /*0000*/ 	.word	0x00000000
	.align		4
        /*0004*/ 	.word	0xffffffff
	.align		4
        /*0008*/ 	.word	index@(_ZN7cutlass13device_kernelINS_4conv6kernel13ConvUniversalINS1_16ConvProblemShapeILNS1_8OperatorE0ELi3EEENS1_10collective14CollectiveConvINS1_47MainloopSm100TmaUmmaWarpSpecializedImplicitGemmILS5_0ELi54ELi3ELi1ELi2EN4cute5tupleIJNSA_1CILi2EEENSC_ILi1EEESE_EEEEENSB_IJNSC_ILi64EEESH_NSB_IJNSC_ILi32EEEEEEEEENS_12float_e4m3_tESL_NSA_8TiledMMAINSA_8MMA_AtomIJNSA_10MMA_TraitsINSA_19SM100_MMA_F8F6F4_SSEJSL_SL_fSH_SH_NSA_17integral_constantINSA_4UMMA5MajorELSS_0EEEST_NSQ_INSR_7ScaleInELSU_0EEESV_EEEEEENSA_6LayoutINSB_IJSE_SE_SE_EEENSB_IJNSC_ILi0EEES10_S10_EEEEENSB_IJNSA_10UnderscoreES13_S13_EEEEENS7_6detail27Sm100ImplicitGemmTileTraitsINSA_20SM90_TMA_LOAD_IM2COLENSA_14ComposedLayoutINSA_7SwizzleILi1ELi4ELi3EEENSA_18smem_ptr_flag_bitsILi8EEENSY_INSB_IJNSC_ILi8EEESI_EEENSB_IJSI_SE_EEEEEEEvEENS17_INSA_23SM90_TMA_LOAD_MULTICASTES1I_vEEEENS_8epilogue10collective18CollectiveEpilogueINS1N_23Sm100TmaWarpSpecializedILi1ELi1ELi32ELb0ELb0EEEJSK_NSB_IJNSY_ISH_SE_EES1S_EEESL_NSB_IJNSB_IJllllEEESE_S10_EEESL_S1V_NS1N_6fusion15FusionCallbacksIS1R_NS1W_17LinearCombinationISL_fSL_fLNS_15FloatRoundStyleE2EEESK_S1T_JEEENSA_5SM1004TMEM4LOAD26SM100_TMEM_LOAD_16dp32b32xES18_NS19_INS1A_ILi2ELi4ELi3EEES1D_NSY_INSB_IJS1E_SH_EEENSB_IJSH_SE_EEEEEEENSA_39AutoVectorizingCopyWithAssumedAlignmentILi128EEENSA_21SM90_TMA_STORE_IM2COLES2A_S2C_S2C_EEEvvEEEEvNT_6ParamsE)
	.align		4
        /*000c*/ 	.word	index@(__assertfail)
	.align		4
        /*0010*/ 	.word	0x00000000
	.align		4
        /*0014*/ 	.word	0xfffffffe
	.align		4
        /*0018*/ 	.word	0x00000000
	.align		4
        /*001c*/ 	.word	0xfffffffd
	.align		4
        /*0020*/ 	.word	0x00000000
	.align		4
        /*0024*/ 	.word	0xfffffffc


//--------------------- .nv.constant4             --------------------------
	.section	.nv.constant4,"a",@progbits
	.align	8
	.align		8
.nv.constant4:
        /*0000*/ 	.dword	__assertfail
	.align		8
        /*0008*/ 	.dword	__unnamed_1
	.align		8
        /*0010*/ 	.dword	__unnamed_2
	.align		8
        /*0018*/ 	.dword	_ZN39_INTERNAL_ef30100b_4_k_cu_80b61642_28934cuda3std3__45__cpo5beginE
	.align		8
        /*0020*/ 	.dword	_ZN39_INTERNAL_ef30100b_4_k_cu_80b61642_28934cuda3std3__45__cpo3endE
	.align		8
        /*0028*/ 	.dword	_ZN39_INTERNAL_ef30100b_4_k_cu_80b61642_28934cuda3std3__45__cpo6cbeginE
	.align		8
        /*0030*/ 	.dword	_ZN39_INTERNAL_ef30100b_4_k_cu_80b61642_28934cuda3std3__45__cpo4cendE
	.align		8
        /*0038*/ 	.dword	_ZN39_INTERNAL_ef30100b_4_k_cu_80b61642_28934cuda3std3__441_GLOBAL__N__ef30100b_4_k_cu_80b61642_28936ignoreE
	.align		8
        /*0040*/ 	.dword	_ZN39_INTERNAL_ef30100b_4_k_cu_80b61642_28934cuda3std3__419piecewise_constructE
	.align		8
        /*0048*/ 	.dword	_ZN39_INTERNAL_ef30100b_4_k_cu_80b61642_28934cuda3std3__48in_placeE
	.align		8
        /*0050*/ 	.dword	_ZN39_INTERNAL_ef30100b_4_k_cu_80b61642_28934cuda3std6ranges3__45__cpo4swapE
	.align		8
        /*0058*/ 	.dword	_ZN39_INTERNAL_ef30100b_4_k_cu_80b61642_28934cuda3std6ranges3__45__cpo9iter_moveE
	.align		8
        /*0060*/ 	.dword	_ZN39_INTERNAL_ef30100b_4_k_cu_80b61642_28934cute7productE
	.align		8
        /*0068*/ 	.dword	_ZN39_INTERNAL_ef30100b_4_k_cu_80b61642_28934cute1_E
	.align		8
        /*0070*/ 	.dword	$str$27
	.align		8
        /*0078*/ 	.dword	$str$28
	.align		8
        /*0080*/ 	.dword	$str$29
	.align		8
        /*0088*/ 	.dword	$str$30


//--------------------- .text._ZN7cutlass13device_kernelINS_4conv6kernel13ConvUniversalINS1_16ConvProblemShapeILNS1_8OperatorE0ELi3EEENS1_10collective14CollectiveConvINS1_47MainloopSm100TmaUmmaWarpSpecializedImplicitGemmILS5_0ELi54ELi3ELi1ELi2EN4cute5tupleIJNSA_1CILi2EEENSC_ILi1EEESE_EEEEENSB_IJNSC_ILi64EEESH_NSB_IJNSC_ILi32EEEEEEEEENS_12float_e4m3_tESL_NSA_8TiledMMAINSA_8MMA_AtomIJNSA_10MMA_TraitsINSA_19SM100_MMA_F8F6F4_SSEJSL_SL_fSH_SH_NSA_17integral_constantINSA_4UMMA5MajorELSS_0EEEST_NSQ_INSR_7ScaleInELSU_0EEESV_EEEEEENSA_6LayoutINSB_IJSE_SE_SE_EEENSB_IJNSC_ILi0EEES10_S10_EEEEENSB_IJNSA_10UnderscoreES13_S13_EEEEENS7_6detail27Sm100ImplicitGemmTileTraitsINSA_20SM90_TMA_LOAD_IM2COLENSA_14ComposedLayoutINSA_7SwizzleILi1ELi4ELi3EEENSA_18smem_ptr_flag_bitsILi8EEENSY_INSB_IJNSC_ILi8EEESI_EEENSB_IJSI_SE_EEEEEEEvEENS17_INSA_23SM90_TMA_LOAD_MULTICASTES1I_vEEEENS_8epilogue10collective18CollectiveEpilogueINS1N_23Sm100TmaWarpSpecializedILi1ELi1ELi32ELb0ELb0EEEJSK_NSB_IJNSY_ISH_SE_EES1S_EEESL_NSB_IJNSB_IJllllEEESE_S10_EEESL_S1V_NS1N_6fusion15FusionCallbacksIS1R_NS1W_17LinearCombinationISL_fSL_fLNS_15FloatRoundStyleE2EEESK_S1T_JEEENSA_5SM1004TMEM4LOAD26SM100_TMEM_LOAD_16dp32b32xES18_NS19_INS1A_ILi2ELi4ELi3EEES1D_NSY_INSB_IJS1E_SH_EEENSB_IJSH_SE_EEEEEEENSA_39AutoVectorizingCopyWithAssumedAlignmentILi128EEENSA_21SM90_TMA_STORE_IM2COLES2A_S2C_S2C_EEEvvEEEEvNT_6ParamsE --------------------------
	.section	.text._ZN7cutlass13device_kernelINS_4conv6kernel13ConvUniversalINS1_16ConvProblemShapeILNS1_8OperatorE0ELi3EEENS1_10collective14CollectiveConvINS1_47MainloopSm100TmaUmmaWarpSpecializedImplicitGemmILS5_0ELi54ELi3ELi1ELi2EN4cute5tupleIJNSA_1CILi2EEENSC_ILi1EEESE_EEEEENSB_IJNSC_ILi64EEESH_NSB_IJNSC_ILi32EEEEEEEEENS_12float_e4m3_tESL_NSA_8TiledMMAINSA_8MMA_AtomIJNSA_10MMA_TraitsINSA_19SM100_MMA_F8F6F4_SSEJSL_SL_fSH_SH_NSA_17integral_constantINSA_4UMMA5MajorELSS_0EEEST_NSQ_INSR_7ScaleInELSU_0EEESV_EEEEEENSA_6LayoutINSB_IJSE_SE_SE_EEENSB_IJNSC_ILi0EEES10_S10_EEEEENSB_IJNSA_10UnderscoreES13_S13_EEEEENS7_6detail27Sm100ImplicitGemmTileTraitsINSA_20SM90_TMA_LOAD_IM2COLENSA_14ComposedLayoutINSA_7SwizzleILi1ELi4ELi3EEENSA_18smem_ptr_flag_bitsILi8EEENSY_INSB_IJNSC_ILi8EEESI_EEENSB_IJSI_SE_EEEEEEEvEENS17_INSA_23SM90_TMA_LOAD_MULTICASTES1I_vEEEENS_8epilogue10collective18CollectiveEpilogueINS1N_23Sm100TmaWarpSpecializedILi1ELi1ELi32ELb0ELb0EEEJSK_NSB_IJNSY_ISH_SE_EES1S_EEESL_NSB_IJNSB_IJllllEEESE_S10_EEESL_S1V_NS1N_6fusion15FusionCallbacksIS1R_NS1W_17LinearCombinationISL_fSL_fLNS_15FloatRoundStyleE2EEESK_S1T_JEEENSA_5SM1004TMEM4LOAD26SM100_TMEM_LOAD_16dp32b32xES18_NS19_INS1A_ILi2ELi4ELi3EEES1D_NSY_INSB_IJS1E_SH_EEENSB_IJSH_SE_EEEEEEENSA_39AutoVectorizingCopyWithAssumedAlignmentILi128EEENSA_21SM90_TMA_STORE_IM2COLES2A_S2C_S2C_EEEvvEEEEvNT_6ParamsE,"ax",@progbits
	.align	128
.text._ZN7cutlass13device_kernelINS_4conv6kernel13ConvUniversalINS1_16ConvProblemShapeILNS1_8OperatorE0ELi3EEENS1_10collective14CollectiveConvINS1_47MainloopSm100TmaUmmaWarpSpecializedImplicitGemmILS5_0ELi54ELi3ELi1ELi2EN4cute5tupleIJNSA_1CILi2EEENSC_ILi1EEESE_EEEEENSB_IJNSC_ILi64EEESH_NSB_IJNSC_ILi32EEEEEEEEENS_12float_e4m3_tESL_NSA_8TiledMMAINSA_8MMA_AtomIJNSA_10MMA_TraitsINSA_19SM100_MMA_F8F6F4_SSEJSL_SL_fSH_SH_NSA_17integral_constantINSA_4UMMA5MajorELSS_0EEEST_NSQ_INSR_7ScaleInELSU_0EEESV_EEEEEENSA_6LayoutINSB_IJSE_SE_SE_EEENSB_IJNSC_ILi0EEES10_S10_EEEEENSB_IJNSA_10UnderscoreES13_S13_EEEEENS7_6detail27Sm100ImplicitGemmTileTraitsINSA_20SM90_TMA_LOAD_IM2COLENSA_14ComposedLayoutINSA_7SwizzleILi1ELi4ELi3EEENSA_18smem_ptr_flag_bitsILi8EEENSY_INSB_IJNSC_ILi8EEESI_EEENSB_IJSI_SE_EEEEEEEvEENS17_INSA_23SM90_TMA_LOAD_MULTICASTES1I_vEEEENS_8epilogue10collective18CollectiveEpilogueINS1N_23Sm100TmaWarpSpecializedILi1ELi1ELi32ELb0ELb0EEEJSK_NSB_IJNSY_ISH_SE_EES1S_EEESL_NSB_IJNSB_IJllllEEESE_S10_EEESL_S1V_NS1N_6fusion15FusionCallbacksIS1R_NS1W_17LinearCombinationISL_fSL_fLNS_15FloatRoundStyleE2EEESK_S1T_JEEENSA_5SM1004TMEM4LOAD26SM100_TMEM_LOAD_16dp32b32xES18_NS19_INS1A_ILi2ELi4ELi3EEES1D_NSY_INSB_IJS1E_SH_EEENSB_IJSH_SE_EEEEEEENSA_39AutoVectorizingCopyWithAssumedAlignmentILi128EEENSA_21SM90_TMA_STORE_IM2COLES2A_S2C_S2C_EEEvvEEEEvNT_6ParamsE:
        .type           _ZN7cutlass13device_kernelINS_4conv6kernel13ConvUniversalINS1_16ConvProblemShapeILNS1_8OperatorE0ELi3EEENS1_10collective14CollectiveConvINS1_47MainloopSm100TmaUmmaWarpSpecializedImplicitGemmILS5_0ELi54ELi3ELi1ELi2EN4cute5tupleIJNSA_1CILi2EEENSC_ILi1EEESE_EEEEENSB_IJNSC_ILi64EEESH_NSB_IJNSC_ILi32EEEEEEEEENS_12float_e4m3_tESL_NSA_8TiledMMAINSA_8MMA_AtomIJNSA_10MMA_TraitsINSA_19SM100_MMA_F8F6F4_SSEJSL_SL_fSH_SH_NSA_17integral_constantINSA_4UMMA5MajorELSS_0EEEST_NSQ_INSR_7ScaleInELSU_0EEESV_EEEEEENSA_6LayoutINSB_IJSE_SE_SE_EEENSB_IJNSC_ILi0EEES10_S10_EEEEENSB_IJNSA_10UnderscoreES13_S13_EEEEENS7_6detail27Sm100ImplicitGemmTileTraitsINSA_20SM90_TMA_LOAD_IM2COLENSA_14ComposedLayoutINSA_7SwizzleILi1ELi4ELi3EEENSA_18smem_ptr_flag_bitsILi8EEENSY_INSB_IJNSC_ILi8EEESI_EEENSB_IJSI_SE_EEEEEEEvEENS17_INSA_23SM90_TMA_LOAD_MULTICASTES1I_vEEEENS_8epilogue10collective18CollectiveEpilogueINS1N_23Sm100TmaWarpSpecializedILi1ELi1ELi32ELb0ELb0EEEJSK_NSB_IJNSY_ISH_SE_EES1S_EEESL_NSB_IJNSB_IJllllEEESE_S10_EEESL_S1V_NS1N_6fusion15FusionCallbacksIS1R_NS1W_17LinearCombinationISL_fSL_fLNS_15FloatRoundStyleE2EEESK_S1T_JEEENSA_5SM1004TMEM4LOAD26SM100_TMEM_LOAD_16dp32b32xES18_NS19_INS1A_ILi2ELi4ELi3EEES1D_NSY_INSB_IJS1E_SH_EEENSB_IJSH_SE_EEEEEEENSA_39AutoVectorizingCopyWithAssumedAlignmentILi128EEENSA_21SM90_TMA_STORE_IM2COLES2A_S2C_S2C_EEEvvEEEEvNT_6ParamsE,@function
        .size           _ZN7cutlass13device_kernelINS_4conv6kernel13ConvUniversalINS1_16ConvProblemShapeILNS1_8OperatorE0ELi3EEENS1_10collective14CollectiveConvINS1_47MainloopSm100TmaUmmaWarpSpecializedImplicitGemmILS5_0ELi54ELi3ELi1ELi2EN4cute5tupleIJNSA_1CILi2EEENSC_ILi1EEESE_EEEEENSB_IJNSC_ILi64EEESH_NSB_IJNSC_ILi32EEEEEEEEENS_12float_e4m3_tESL_NSA_8TiledMMAINSA_8MMA_AtomIJNSA_10MMA_TraitsINSA_19SM100_MMA_F8F6F4_SSEJSL_SL_fSH_SH_NSA_17integral_constantINSA_4UMMA5MajorELSS_0EEEST_NSQ_INSR_7ScaleInELSU_0EEESV_EEEEEENSA_6LayoutINSB_IJSE_SE_SE_EEENSB_IJNSC_ILi0EEES10_S10_EEEEENSB_IJNSA_10UnderscoreES13_S13_EEEEENS7_6detail27Sm100ImplicitGemmTileTraitsINSA_20SM90_TMA_LOAD_IM2COLENSA_14ComposedLayoutINSA_7SwizzleILi1ELi4ELi3EEENSA_18smem_ptr_flag_bitsILi8EEENSY_INSB_IJNSC_ILi8EEESI_EEENSB_IJSI_SE_EEEEEEEvEENS17_INSA_23SM90_TMA_LOAD_MULTICASTES1I_vEEEENS_8epilogue10collective18CollectiveEpilogueINS1N_23Sm100TmaWarpSpecializedILi1ELi1ELi32ELb0ELb0EEEJSK_NSB_IJNSY_ISH_SE_EES1S_EEESL_NSB_IJNSB_IJllllEEESE_S10_EEESL_S1V_NS1N_6fusion15FusionCallbacksIS1R_NS1W_17LinearCombinationISL_fSL_fLNS_15FloatRoundStyleE2EEESK_S1T_JEEENSA_5SM1004TMEM4LOAD26SM100_TMEM_LOAD_16dp32b32xES18_NS19_INS1A_ILi2ELi4ELi3EEES1D_NSY_INSB_IJS1E_SH_EEENSB_IJSH_SE_EEEEEEENSA_39AutoVectorizingCopyWithAssumedAlignmentILi128EEENSA_21SM90_TMA_STORE_IM2COLES2A_S2C_S2C_EEEvvEEEEvNT_6ParamsE,(.L_x_276 - _ZN7cutlass13device_kernelINS_4conv6kernel13ConvUniversalINS1_16ConvProblemShapeILNS1_8OperatorE0ELi3EEENS1_10collective14CollectiveConvINS1_47MainloopSm100TmaUmmaWarpSpecializedImplicitGemmILS5_0ELi54ELi3ELi1ELi2EN4cute5tupleIJNSA_1CILi2EEENSC_ILi1EEESE_EEEEENSB_IJNSC_ILi64EEESH_NSB_IJNSC_ILi32EEEEEEEEENS_12float_e4m3_tESL_NSA_8TiledMMAINSA_8MMA_AtomIJNSA_10MMA_TraitsINSA_19SM100_MMA_F8F6F4_SSEJSL_SL_fSH_SH_NSA_17integral_constantINSA_4UMMA5MajorELSS_0EEEST_NSQ_INSR_7ScaleInELSU_0EEESV_EEEEEENSA_6LayoutINSB_IJSE_SE_SE_EEENSB_IJNSC_ILi0EEES10_S10_EEEEENSB_IJNSA_10UnderscoreES13_S13_EEEEENS7_6detail27Sm100ImplicitGemmTileTraitsINSA_20SM90_TMA_LOAD_IM2COLENSA_14ComposedLayoutINSA_7SwizzleILi1ELi4ELi3EEENSA_18smem_ptr_flag_bitsILi8EEENSY_INSB_IJNSC_ILi8EEESI_EEENSB_IJSI_SE_EEEEEEEvEENS17_INSA_23SM90_TMA_LOAD_MULTICASTES1I_vEEEENS_8epilogue10collective18CollectiveEpilogueINS1N_23Sm100TmaWarpSpecializedILi1ELi1ELi32ELb0ELb0EEEJSK_NSB_IJNSY_ISH_SE_EES1S_EEESL_NSB_IJNSB_IJllllEEESE_S10_EEESL_S1V_NS1N_6fusion15FusionCallbacksIS1R_NS1W_17LinearCombinationISL_fSL_fLNS_15FloatRoundStyleE2EEESK_S1T_JEEENSA_5SM1004TMEM4LOAD26SM100_TMEM_LOAD_16dp32b32xES18_NS19_INS1A_ILi2ELi4ELi3EEES1D_NSY_INSB_IJS1E_SH_EEENSB_IJSH_SE_EEEEEEENSA_39AutoVectorizingCopyWithAssumedAlignmentILi128EEENSA_21SM90_TMA_STORE_IM2COLES2A_S2C_S2C_EEEvvEEEEvNT_6ParamsE)
        .other          _ZN7cutlass13device_kernelINS_4conv6kernel13ConvUniversalINS1_16ConvProblemShapeILNS1_8OperatorE0ELi3EEENS1_10collective14CollectiveConvINS1_47MainloopSm100TmaUmmaWarpSpecializedImplicitGemmILS5_0ELi54ELi3ELi1ELi2EN4cute5tupleIJNSA_1CILi2EEENSC_ILi1EEESE_EEEEENSB_IJNSC_ILi64EEESH_NSB_IJNSC_ILi32EEEEEEEEENS_12float_e4m3_tESL_NSA_8TiledMMAINSA_8MMA_AtomIJNSA_10MMA_TraitsINSA_19SM100_MMA_F8F6F4_SSEJSL_SL_fSH_SH_NSA_17integral_constantINSA_4UMMA5MajorELSS_0EEEST_NSQ_INSR_7ScaleInELSU_0EEESV_EEEEEENSA_6LayoutINSB_IJSE_SE_SE_EEENSB_IJNSC_ILi0EEES10_S10_EEEEENSB_IJNSA_10UnderscoreES13_S13_EEEEENS7_6detail27Sm100ImplicitGemmTileTraitsINSA_20SM90_TMA_LOAD_IM2COLENSA_14ComposedLayoutINSA_7SwizzleILi1ELi4ELi3EEENSA_18smem_ptr_flag_bitsILi8EEENSY_INSB_IJNSC_ILi8EEESI_EEENSB_IJSI_SE_EEEEEEEvEENS17_INSA_23SM90_TMA_LOAD_MULTICASTES1I_vEEEENS_8epilogue10collective18CollectiveEpilogueINS1N_23Sm100TmaWarpSpecializedILi1ELi1ELi32ELb0ELb0EEEJSK_NSB_IJNSY_ISH_SE_EES1S_EEESL_NSB_IJNSB_IJllllEEESE_S10_EEESL_S1V_NS1N_6fusion15FusionCallbacksIS1R_NS1W_17LinearCombinationISL_fSL_fLNS_15FloatRoundStyleE2EEESK_S1T_JEEENSA_5SM1004TMEM4LOAD26SM100_TMEM_LOAD_16dp32b32xES18_NS19_INS1A_ILi2ELi4ELi3EEES1D_NSY_INSB_IJS1E_SH_EEENSB_IJSH_SE_EEEEEEENSA_39AutoVectorizingCopyWithAssumedAlignmentILi128EEENSA_21SM90_TMA_STORE_IM2COLES2A_S2C_S2C_EEEvvEEEEvNT_6ParamsE,@"STO_CUDA_ENTRY STV_DEFAULT"
_ZN7cutlass13device_kernelINS_4conv6kernel13ConvUniversalINS1_16ConvProblemShapeILNS1_8OperatorE0ELi3EEENS1_10collective14CollectiveConvINS1_47MainloopSm100TmaUmmaWarpSpecializedImplicitGemmILS5_0ELi54ELi3ELi1ELi2EN4cute5tupleIJNSA_1CILi2EEENSC_ILi1EEESE_EEEEENSB_IJNSC_ILi64EEESH_NSB_IJNSC_ILi32EEEEEEEEENS_12float_e4m3_tESL_NSA_8TiledMMAINSA_8MMA_AtomIJNSA_10MMA_TraitsINSA_19SM100_MMA_F8F6F4_SSEJSL_SL_fSH_SH_NSA_17integral_constantINSA_4UMMA5MajorELSS_0EEEST_NSQ_INSR_7ScaleInELSU_0EEESV_EEEEEENSA_6LayoutINSB_IJSE_SE_SE_EEENSB_IJNSC_ILi0EEES10_S10_EEEEENSB_IJNSA_10UnderscoreES13_S13_EEEEENS7_6detail27Sm100ImplicitGemmTileTraitsINSA_20SM90_TMA_LOAD_IM2COLENSA_14ComposedLayoutINSA_7SwizzleILi1ELi4ELi3EEENSA_18smem_ptr_flag_bitsILi8EEENSY_INSB_IJNSC_ILi8EEESI_EEENSB_IJSI_SE_EEEEEEEvEENS17_INSA_23SM90_TMA_LOAD_MULTICASTES1I_vEEEENS_8epilogue10collective18CollectiveEpilogueINS1N_23Sm100TmaWarpSpecializedILi1ELi1ELi32ELb0ELb0EEEJSK_NSB_IJNSY_ISH_SE_EES1S_EEESL_NSB_IJNSB_IJllllEEESE_S10_EEESL_S1V_NS1N_6fusion15FusionCallbacksIS1R_NS1W_17LinearCombinationISL_fSL_fLNS_15FloatRoundStyleE2EEESK_S1T_JEEENSA_5SM1004TMEM4LOAD26SM100_TMEM_LOAD_16dp32b32xES18_NS19_INS1A_ILi2ELi4ELi3EEES1D_NSY_INSB_IJS1E_SH_EEENSB_IJSH_SE_EEEEEEENSA_39AutoVectorizingCopyWithAssumedAlignmentILi128EEENSA_21SM90_TMA_STORE_IM2COLES2A_S2C_S2C_EEEvvEEEEvNT_6ParamsE:
[----:B------:R-:W1:Y:S01]  /*0000*/  LDC R1, c[0x0][0x37c] ;  /* 0x0000df00ff017b82 */ /* 0x000e620000000800 */
[----:B------:R-:W2:Y:S01]  /*0010*/  S2R R76, SR_TID.X ;  /* 0x00000000004c7919 */ /* 0x000ea20000002100 */
[----:B------:R-:W3:Y:S01]  /*0020*/  LDCU.64 UR8, c[0x0][0x990] ;  /* 0x00013200ff0877ac */ /* 0x000ee20008000a00 */
[----:B-1----:R-:W-:Y:S01]  /*0030*/  VIADD R1, R1, 0xfffffff8 ;  /* 0xfffffff801017836 */ /* 0x002fe20000000000 */
[----:B------:R-:W-:Y:S02]  /*0040*/  PRMT R82, RZ, 0x7610, R82 ;  /* 0x00007610ff527816 */ /* 0x000fe40000000052 */
[----:B------:R-:W-:Y:S01]  /*0050*/  ELECT P3, URZ, PT ;  /* 0x0000000000ff782f */ /* 0x000fe20003860000 */
[----:B---3--:R-:W-:-:S04]  /*0060*/  UISETP.NE.U32.AND UP0, UPT, UR8, URZ, UPT ;  /* 0x000000ff0800728c */ /* 0x008fc8000bf05070 */
[----:B------:R-:W-:Y:S01]  /*0070*/  UISETP.NE.AND.EX UP0, UPT, UR9, URZ, UPT, UP0 ;  /* 0x000000ff0900728c */ /* 0x000fe2000bf05300 */
[----:B--2---:R-:W-:-:S05]  /*0080*/  SHF.R.U32.HI R83, RZ, 0x5, R76 ;  /* 0x00000005ff537819 */ /* 0x004fca000001164c */
[----:B------:R-:W1:Y:S02]  /*0090*/  SHFL.IDX PT, R0, R83, RZ, 0x1f ;  /* 0x00001fff53007589 */ /* 0x000e6400000e0000 */
[----:B-1----:R-:W-:Y:S01]  /*00a0*/  R2UR UR18, R0 ;  /* 0x00000000001272ca */ /* 0x002fe200000e0000 */
[----:B------:R-:W-:-:S14]  /*00b0*/  BRA.U UP0, `(.L_x_0) ;  /* 0x0000000100307547 */ /* 0x000fdc000b800000 */
[----:B------:R-:W1:Y:S02]  /*00c0*/  LDCU.64 UR4, c[0x0][0x988] ;  /* 0x00013100ff0477ac */ /* 0x000e640008000a00 */
[----:B-1----:R-:W-:-:S04]  /*00d0*/  UISETP.NE.U32.AND UP0, UPT, UR4, URZ, UPT ;  /* 0x000000ff0400728c */ /* 0x002fc8000bf05070 */
[----:B------:R-:W-:-:S09]  /*00e0*/  UISETP.NE.AND.EX UP0, UPT, UR5, URZ, UPT, UP0 ;  /* 0x000000ff0500728c */ /* 0x000fd2000bf05300 */
[----:B------:R-:W-:Y:S05]  /*00f0*/  BRA.U !UP0, `(.L_x_1) ;  /* 0x0000000108147547 */ /* 0x000fea000b800000 */
[----:B------:R-:W1:Y:S01]  /*0100*/  LDC.64 R2, c[0x0][0x988] ;  /* 0x00026200ff027b82 */ /* 0x000e620000000a00 */
[----:B------:R-:W1:Y:S02]  /*0110*/  LDCU.64 UR4, c[0x0][0x358] ;  /* 0x00006b00ff0477ac */ /* 0x000e640008000a00 */
[----:B-1----:R1:W5:Y:S01]  /*0120*/  LDG.E R39, desc[UR4][R2.64] ;  /* 0x0000000402277981 */ /* 0x002362000c1e1900 */
[----:B------:R-:W-:Y:S01]  /*0130*/  HFMA2 R82, -RZ, RZ, 0, 5.9604644775390625e-08 ;  /* 0x00000001ff527431 */ /* 0x000fe200000001ff */
[----:B------:R-:W-:Y:S05]  /*0140*/  BRA `(.L_x_0) ;  /* 0x00000000000c7947 */ /* 0x000fea0003800000 */
.L_x_1:
[----:B------:R-:W1:Y:S01]  /*0150*/  LDCU UR4, c[0x0][0x980] ;  /* 0x00013000ff0477ac */ /* 0x000e620008000800 */
[----:B------:R-:W-:Y:S01]  /*0160*/  HFMA2 R82, -RZ, RZ, 0, 5.9604644775390625e-08 ;  /* 0x00000001ff527431 */ /* 0x000fe200000001ff */
[----:B-1----:R-:W-:-:S07]  /*0170*/  MOV R39, UR4 ;  /* 0x0000000400277c02 */ /* 0x002fce0008000f00 */
.L_x_0:
[----:B------:R-:W2:Y:S02]  /*0180*/  LDCU.64 UR4, c[0x0][0x9b0] ;  /* 0x00013600ff0477ac */ /* 0x000ea40008000a00 */
[----:B--2---:R-:W-:-:S04]  /*0190*/  UISETP.NE.U32.AND UP0, UPT, UR4, URZ, UPT ;  /* 0x000000ff0400728c */ /* 0x004fc8000bf05070 */
[----:B------:R-:W-:-:S09]  /*01a0*/  UISETP.NE.AND.EX UP0, UPT, UR5, URZ, UPT, UP0 ;  /* 0x000000ff0500728c */ /* 0x000fd2000bf05300 */
[----:B------:R-:W-:Y:S05]  /*01b0*/  BRA.U UP0, `(.L_x_2) ;  /* 0x0000000100287547 */ /* 0x000fea000b800000 */
[----:B------:R-:W2:Y:S02]  /*01c0*/  LDCU.64 UR4, c[0x0][0x9a8] ;  /* 0x00013500ff0477ac */ /* 0x000ea40008000a00 */
[----:B--2---:R-:W-:-:S04]  /*01d0*/  UISETP.NE.U32.AND UP0, UPT, UR4, URZ, UPT ;  /* 0x000000ff0400728c */ /* 0x004fc8000bf05070 */
[----:B------:R-:W-:-:S09]  /*01e0*/  UISETP.NE.AND.EX UP0, UPT, UR5, URZ, UPT, UP0 ;  /* 0x000000ff0500728c */ /* 0x000fd2000bf05300 */
[----:B------:R-:W-:Y:S05]  /*01f0*/  BRA.U !UP0, `(.L_x_3) ;  /* 0x0000000108107547 */ /* 0x000fea000b800000 */
[----:B-1----:R-:W1:Y:S01]  /*0200*/  LDC.64 R2, c[0x0][0x9a8] ;  /* 0x00026a00ff027b82 */ /* 0x002e620000000a00 */
[----:B------:R-:W1:Y:S02]  /*0210*/  LDCU.64 UR4, c[0x0][0x358] ;  /* 0x00006b00ff0477ac */ /* 0x000e640008000a00 */
[----:B-1----:R2:W5:Y:S01]  /*0220*/  LDG.E R38, desc[UR4][R2.64] ;  /* 0x0000000402267981 */ /* 0x002562000c1e1900 */
[----:B------:R-:W-:Y:S05]  /*0230*/  BRA `(.L_x_2) ;  /* 0x0000000000087947 */ /* 0x000fea0003800000 */
.L_x_3:
[----:B------:R-:W2:Y:S02]  /*0240*/  LDCU UR4, c[0x0][0x9a0] ;  /* 0x00013400ff0477ac */ /* 0x000ea40008000800 */
[----:B--2---:R-:W-:Y:S02]  /*0250*/  MOV R38, UR4 ;  /* 0x0000000400267c02 */ /* 0x004fe40008000f00 */
.L_x_2:
[----:B------:R-:W-:Y:S01]  /*0260*/  IMAD.U32 R0, RZ, RZ, UR18 ;  /* 0x00000012ff007e24 */ /* 0x000fe2000f8e00ff */
[----:B------:R-:W-:Y:S04]  /*0270*/  BSSY.RECONVERGENT B0, `(.L_x_4) ;  /* 0x000000c000007945 */ /* 0x000fe80003800200 */
[C---:B------:R-:W-:Y:S02]  /*0280*/  ISETP.NE.OR P1, PT, R0.reuse, 0x1, !P3 ;  /* 0x000000010000780c */ /* 0x040fe40005f25670 */
[----:B------:R-:W-:-:S11]  /*0290*/  ISETP.NE.OR P0, PT, R0, 0x3, !P3 ;  /* 0x000000030000780c */ /* 0x000fd60005f05670 */
[----:B------:R-:W-:Y:S05]  /*02a0*/  @P1 BRA `(.L_x_5) ;  /* 0x0000000000201947 */ /* 0x000fea0003800000 */
[----:B------:R-:W3:Y:S02]  /*02b0*/  LDCU.64 UR4, c[0x0][0x348] ;  /* 0x00006900ff0477ac */ /* 0x000ee40008000a00 */
[----:B---3--:R-:W-:Y:S02]  /*02c0*/  UIADD3 UR6, UP1, UPT, UR4, 0x80, URZ ;  /* 0x0000008004067890 */ /* 0x008fe4000ff3e0ff */
[----:B------:R-:W-:Y:S02]  /*02d0*/  UIADD3 UR4, UP0, UPT, UR4, 0x200, URZ ;  /* 0x0000020004047890 */ /* 0x000fe4000ff1e0ff */
[----:B------:R-:W-:Y:S02]  /*02e0*/  UIADD3.X UR7, UPT, UPT, URZ, UR5, URZ, UP1, !UPT ;  /* 0x00000005ff077290 */ /* 0x000fe40008ffe4ff */
[----:B------:R-:W-:-:S07]  /*02f0*/  UIADD3.X UR5, UPT, UPT, URZ, UR5, URZ, UP0, !UPT ;  /* 0x00000005ff057290 */ /* 0x000fce00087fe4ff */
[----:B------:R3:W-:Y:S02]  /*0300*/  UTMACCTL.PF [UR6] ;  /* 0x00000000060079b9 */ /* 0x0007e40008040000 */
[----:B------:R3:W-:Y:S02]  /*0310*/  UTMACCTL.PF [UR4] ;  /* 0x00000000040079b9 */ /* 0x0007e40008040000 */
[----:B---3--:R-:W-:Y:S01]  /*0320*/  NOP ;  /* 0x0000000000007918 */ /* 0x008fe20000000000 */
.L_x_5:
[----:B------:R-:W-:Y:S05]  /*0330*/  BSYNC.RECONVERGENT B0 ;  /* 0x0000000000007941 */ /* 0x000fea0003800200 */
.L_x_4:
[----:B------:R-:W-:Y:S04]  /*0340*/  BSSY.RECONVERGENT B0, `(.L_x_6) ;  /* 0x000000a000007945 */ /* 0x000fe80003800200 */
        /* <DEDUP_REMOVED lines=9> */
.L_x_7:
[----:B------:R-:W-:Y:S05]  /*03e0*/  BSYNC.RECONVERGENT B0 ;  /* 0x0000000000007941 */ /* 0x000fea0003800200 */
.L_x_6:
[----:B------:R-:W3:Y:S01]  /*03f0*/  LDCU.64 UR4, c[0x0][0x988] ;  /* 0x00013100ff0477ac */ /* 0x000ee20008000a00 */
[----:B------:R-:W-:Y:S02]  /*0400*/  UISETP.EQ.U32.AND UP1, UPT, UR8, URZ, UPT ;  /* 0x000000ff0800728c */ /* 0x000fe4000bf22070 */
[----:B------:R-:W-:Y:S02]  /*0410*/  UPLOP3.LUT UP3, UPT, UPT, UPT, UPT, 0x80, 0x8 ;  /* 0x000000000008789c */ /* 0x000fe40003f6f070 */
[----:B---3--:R-:W-:-:S04]  /*0420*/  UISETP.NE.U32.AND UP0, UPT, UR4, URZ, UPT ;  /* 0x000000ff0400728c */ /* 0x008fc8000bf05070 */
[----:B------:R-:W-:-:S04]  /*0430*/  UISETP.NE.AND.EX UP2, UPT, UR5, URZ, UPT, UP0 ;  /* 0x000000ff0500728c */ /* 0x000fc8000bf45300 */
[----:B------:R-:W-:-:S04]  /*0440*/  UISETP.EQ.OR.EX UP4, UPT, UR9, URZ, !UP2, UP1 ;  /* 0x000000ff0900728c */ /* 0x000fc8000d782710 */
[----:B------:R-:W-:-:S06]  /*0450*/  UP2UR UR4, UPR, URZ, 0x10 ;  /* 0x00000010ff047883 */ /* 0x000fcc0008000000 */
[----:B------:R-:W-:Y:S01]  /*0460*/  MOV R88, UR4 ;  /* 0x0000000400587c02 */ /* 0x000fe20008000f00 */
[----:B------:R-:W-:Y:S06]  /*0470*/  BRA.U !UP4, `(.L_x_8) ;  /* 0x000000010c207547 */ /* 0x000fec000b800000 */
[----:B------:R-:W-:Y:S01]  /*0480*/  UISETP.NE.U32.AND UP1, UPT, UR8, URZ, UPT ;  /* 0x000000ff0800728c */ /* 0x000fe2000bf25070 */
[----:B-----5:R-:W-:Y:S01]  /*0490*/  FSETP.NEU.AND P0, PT, R39, RZ, PT ;  /* 0x000000ff2700720b */ /* 0x020fe20003f0d000 */
[----:B------:R-:W-:Y:S02]  /*04a0*/  USEL UR4, URZ, 0xffffffff, UP2 ;  /* 0xffffffffff047887 */ /* 0x000fe40009000000 */
[----:B------:R-:W-:-:S10]  /*04b0*/  UISETP.NE.AND.EX UP1, UPT, UR9, URZ, UPT, UP1 ;  /* 0x000000ff0900728c */ /* 0x000fd4000bf25310 */
[----:B------:R-:W-:Y:S01]  /*04c0*/  VOTEU.ANY UP0, P0 ;  /* 0x0000000000ff7886 */ /* 0x000fe20000000100 */
[----:B------:R-:W-:-:S04]  /*04d0*/  @!UP1 USEL UR4, URZ, 0xffffffff, UP0 ;  /* 0xffffffffff049887 */ /* 0x000fc80008000000 */
[----:B------:R-:W-:-:S04]  /*04e0*/  ULOP3.LUT UR4, UR4, 0x1, URZ, 0xc0, !UPT ;  /* 0x0000000104047892 */ /* 0x000fc8000f8ec0ff */
[----:B------:R-:W-:-:S11]  /*04f0*/  UISETP.NE.U32.AND UP3, UPT, UR4, 0x1, UPT ;  /* 0x000000010400788c */ /* 0x000fd6000bf65070 */
.L_x_8:
[----:B-12---:R-:W1:Y:S02]  /*0500*/  SHFL.IDX PT, R2, R83, RZ, 0x1f ;  /* 0x00001fff53027589 */ /* 0x006e6400000e0000 */
[----:B-1----:R-:W-:-:S13]  /*0510*/  ISETP.NE.AND P0, PT, R2, RZ, PT ;  /* 0x000000ff0200720c */ /* 0x002fda0003f05270 */
[----:B------:R-:W-:Y:S05]  /*0520*/  @P0 BRA `(.L_x_9) ;  /* 0x0000000400f40947 */ /* 0x000fea0003800000 */
[----:B------:R-:W-:Y:S01]  /*0530*/  ELECT P0, URZ, PT ;  /* 0x0000000000ff782f */ /* 0x000fe20003800000 */
[----:B------:R-:W-:-:S12]  /*0540*/  BSSY.RECONVERGENT B0, `(.L_x_9) ;  /* 0x000007b000007945 */ /* 0x000fd80003800200 */
[----:B------:R-:W-:Y:S05]  /*0550*/  @!P0 BRA `(.L_x_10) ;  /* 0x0000000400e48947 */ /* 0x000fea0003800000 */
[----:B------:R-:W1:Y:S01]  /*0560*/  S2UR UR4, SR_CgaCtaId ;  /* 0x00000000000479c3 */ /* 0x000e620000008800 */
[----:B------:R-:W-:Y:S01]  /*0570*/  UMOV UR5, 0x400 ;  /* 0x0000040000057882 */ /* 0x000fe20000000000 */
[----:B------:R-:W-:Y:S01]  /*0580*/  UMOV UR8, 0x1 ;  /* 0x0000000100087882 */ /* 0x000fe20000000000 */
[----:B------:R-:W-:Y:S01]  /*0590*/  UMOV UR6, 0x2 ;  /* 0x0000000200067882 */ /* 0x000fe20000000000 */
[----:B------:R-:W-:-:S04]  /*05a0*/  UIADD3 UR8, UPT, UPT, -UR8, 0x100000, URZ ;  /* 0x0010000008087890 */ /* 0x000fc8000fffe1ff */
[----:B------:R-:W-:Y:S02]  /*05b0*/  USHF.L.U32 UR9, UR8, 0xb, URZ ;  /* 0x0000000b08097899 */ /* 0x000fe400080006ff */
[----:B------:R-:W-:Y:S02]  /*05c0*/  USHF.L.U32 UR8, UR8, 0x1, URZ ;  /* 0x0000000108087899 */ /* 0x000fe400080006ff */
[----:B------:R-:W-:-:S04]  /*05d0*/  UIADD3 UR6, UPT, UPT, -UR6, 0x100000, URZ ;  /* 0x0010000006067890 */ /* 0x000fc8000fffe1ff */
[----:B------:R-:W-:Y:S02]  /*05e0*/  USHF.L.U32 UR7, UR6, 0xb, URZ ;  /* 0x0000000b06077899 */ /* 0x000fe400080006ff */
[----:B------:R-:W-:Y:S02]  /*05f0*/  USHF.L.U32 UR6, UR6, 0x1, URZ ;  /* 0x0000000106067899 */ /* 0x000fe400080006ff */
[----:B-1----:R-:W-:Y:S01]  /*0600*/  ULEA UR4, UR4, UR5, 0x18 ;  /* 0x0000000504047291 */ /* 0x002fe2000f8ec0ff */
[----:B------:R-:W1:Y:S11]  /*0610*/  FENCE.VIEW.ASYNC.S ;  /* 0x00000000000073c6 */ /* 0x000e760000000000 */
[----:B-1----:R1:W2:Y:S01]  /*0620*/  SYNCS.EXCH.64 URZ, [UR4], UR8 ;  /* 0x0000000804ff75b2 */ /* 0x0022a20008000100 */
[----:B------:R1:W3:Y:S01]  /*0630*/  SYNCS.EXCH.64 URZ, [UR4+0x1b0], UR6 ;  /* 0x0001b00604ff75b2 */ /* 0x0002e20008000100 */
[----:B------:R1:W4:Y:S01]  /*0640*/  SYNCS.EXCH.64 URZ, [UR4+0x8], UR8 ;  /* 0x0000080804ff75b2 */ /* 0x0003220008000100 */
[----:B------:R1:W1:Y:S01]  /*0650*/  SYNCS.EXCH.64 URZ, [UR4+0x1b8], UR6 ;  /* 0x0001b80604ff75b2 */ /* 0x0002620008000100 */
        /* <DEDUP_REMOVED lines=104> */
[----:B--234-:R-:W-:Y:S01]  /*0ce0*/  NOP ;  /* 0x0000000000007918 */ /* 0x01cfe20000000000 */
.L_x_10:
[----:B-1----:R-:W-:Y:S05]  /*0cf0*/  BSYNC.RECONVERGENT B0 ;  /* 0x0000000000007941 */ /* 0x002fea0003800200 */
.L_x_9:
[----:B------:R-:W1:Y:S01]  /*0d00*/  SHFL.IDX PT, R2, R83, RZ, 0x1f ;  /* 0x00001fff53027589 */ /* 0x000e6200000e0000 */
[----:B------:R-:W-:Y:S01]  /*0d10*/  NOP ;  /* 0x0000000000007918 */ /* 0x000fe20000000000 */
[----:B-1----:R-:W-:-:S13]  /*0d20*/  ISETP.NE.AND P0, PT, R2, 0x1, PT ;  /* 0x000000010200780c */ /* 0x002fda0003f05270 */
[----:B------:R-:W-:Y:S05]  /*0d30*/  @P0 BRA `(.L_x_11) ;  /* 0x0000000000400947 */ /* 0x000fea0003800000 */
        /* <DEDUP_REMOVED lines=9> */
[----:B------:R-:W-:Y:S01]  /*0dd0*/  USHF.L.U32 UR6, UR6, 0x1, URZ ;  /* 0x0000000106067899 */ /* 0x000fe200080006ff */
[----:B------:R-:W-:Y:S01]  /*0de0*/  ELECT P0, URZ, PT ;  /* 0x0000000000ff782f */ /* 0x000fe20003800000 */
[----:B-1----:R-:W-:Y:S01]  /*0df0*/  ULEA UR4, UR4, UR5, 0x18 ;  /* 0x0000000504047291 */ /* 0x002fe2000f8ec0ff */
[----:B------:R-:W1:Y:S11]  /*0e00*/  FENCE.VIEW.ASYNC.S ;  /* 0x00000000000073c6 */ /* 0x000e760000000000 */
[----:B-1----:R1:W2:Y:S01]  /*0e10*/  SYNCS.EXCH.64 URZ, [UR4+0x360], UR8 ;  /* 0x0003600804ff75b2 */ /* 0x0022a20008000100 */
[----:B------:R1:W3:Y:S01]  /*0e20*/  SYNCS.EXCH.64 URZ, [UR4+0x368], UR6 ;  /* 0x0003680604ff75b2 */ /* 0x0002e20008000100 */
[----:B------:R-:W-:Y:S01]  /*0e30*/  NOP ;  /* 0x0000000000007918 */ /* 0x000fe20000000000 */
.L_x_11:
[----:B------:R-:W4:Y:S01]  /*0e40*/  SHFL.IDX PT, R2, R83, RZ, 0x1f ;  /* 0x00001fff53027589 */ /* 0x000f2200000e0000 */
[----:B------:R-:W-:Y:S01]  /*0e50*/  NOP ;  /* 0x0000000000007918 */ /* 0x000fe20000000000 */
[----:B----4-:R-:W-:-:S13]  /*0e60*/  ISETP.NE.AND P0, PT, R2, 0x3, PT ;  /* 0x000000030200780c */ /* 0x010fda0003f05270 */
[----:B------:R-:W-:Y:S05]  /*0e70*/  @P0 BRA `(.L_x_12) ;  /* 0x0000000000300947 */ /* 0x000fea0003800000 */
[----:B-1----:R-:W1:Y:S01]  /*0e80*/  S2UR UR4, SR_CgaCtaId ;  /* 0x00000000000479c3 */ /* 0x002e620000008800 */
[----:B------:R-:W-:Y:S01]  /*0e90*/  UMOV UR6, 0x400 ;  /* 0x0000040000067882 */ /* 0x000fe20000000000 */
[----:B------:R-:W-:Y:S01]  /*0ea0*/  UMOV UR5, 0x20 ;  /* 0x0000002000057882 */ /* 0x000fe20000000000 */
[----:B------:R-:W-:Y:S01]  /*0eb0*/  ELECT P0, URZ, PT ;  /* 0x0000000000ff782f */ /* 0x000fe20003800000 */
[----:B-1----:R-:W-:Y:S02]  /*0ec0*/  ULEA UR6, UR4, UR6, 0x18 ;  /* 0x0000000604067291 */ /* 0x002fe4000f8ec0ff */
[----:B------:R-:W-:-:S04]  /*0ed0*/  UIADD3 UR4, UPT, UPT, -UR5, 0x100000, URZ ;  /* 0x0010000005047890 */ /* 0x000fc8000fffe1ff */
[----:B------:R-:W-:Y:S02]  /*0ee0*/  USHF.L.U32 UR5, UR4, 0xb, URZ ;  /* 0x0000000b04057899 */ /* 0x000fe400080006ff */
[----:B------:R-:W-:Y:S01]  /*0ef0*/  USHF.L.U32 UR4, UR4, 0x1, URZ ;  /* 0x0000000104047899 */ /* 0x000fe200080006ff */
[----:B------:R-:W1:Y:S11]  /*0f00*/  FENCE.VIEW.ASYNC.S ;  /* 0x00000000000073c6 */ /* 0x000e760000000000 */
[----:B-1----:R4:W1:Y:S01]  /*0f10*/  SYNCS.EXCH.64 URZ, [UR6+0x370], UR4 ;  /* 0x0003700406ff75b2 */ /* 0x0028620008000100 */
[----:B------:R4:W1:Y:S02]  /*0f20*/  SYNCS.EXCH.64 URZ, [UR6+0x378], UR4 ;  /* 0x0003780406ff75b2 */ /* 0x0008640008000100 */
[----:B----4-:R-:W-:Y:S01]  /*0f30*/  NOP ;  /* 0x0000000000007918 */ /* 0x010fe20000000000 */
.L_x_12:
[----:B------:R-:W4:Y:S01]  /*0f40*/  SHFL.IDX PT, R2, R83, RZ, 0x1f ;  /* 0x00001fff53027589 */ /* 0x000f2200000e0000 */
[----:B------:R-:W-:Y:S01]  /*0f50*/  NOP ;  /* 0x0000000000007918 */ /* 0x000fe20000000000 */
[----:B----4-:R-:W-:-:S13]  /*0f60*/  ISETP.NE.AND P0, PT, R2, 0x4, PT ;  /* 0x000000040200780c */ /* 0x010fda0003f05270 */
[----:B------:R-:W-:Y:S05]  /*0f70*/  @P0 BRA `(.L_x_13) ;  /* 0x0000000000440947 */ /* 0x000fea0003800000 */
[----:B-1----:R-:W1:Y:S01]  /*0f80*/  S2UR UR6, SR_CgaCtaId ;  /* 0x00000000000679c3 */ /* 0x002e620000008800 */
[----:B------:R-:W-:Y:S01]  /*0f90*/  UMOV UR4, 0x1e0 ;  /* 0x000001e000047882 */ /* 0x000fe20000000000 */
[----:B------:R-:W-:Y:S01]  /*0fa0*/  UMOV UR5, 0x400 ;  /* 0x0000040000057882 */ /* 0x000fe20000000000 */
[----:B------:R-:W-:Y:S01]  /*0fb0*/  USEL UR4, UR4, 0x1a0, UP3 ;  /* 0x000001a004047887 */ /* 0x000fe20009800000 */
[----:B------:R-:W-:Y:S01]  /*0fc0*/  UMOV UR8, 0x1 ;  /* 0x0000000100087882 */ /* 0x000fe20000000000 */
[----:B------:R-:W-:Y:S01]  /*0fd0*/  ELECT P0, URZ, PT ;  /* 0x0000000000ff782f */ /* 0x000fe20003800000 */
[----:B------:R-:W-:-:S04]  /*0fe0*/  UIADD3 UR8, UPT, UPT, -UR8, 0x100000, URZ ;  /* 0x0010000008087890 */ /* 0x000fc8000fffe1ff */
[----:B------:R-:W-:Y:S02]  /*0ff0*/  USHF.L.U32 UR9, UR8, 0xb, URZ ;  /* 0x0000000b08097899 */ /* 0x000fe400080006ff */
[----:B------:R-:W-:Y:S02]  /*1000*/  USHF.L.U32 UR8, UR8, 0x1, URZ ;  /* 0x0000000108087899 */ /* 0x000fe400080006ff */
[----:B-1----:R-:W-:Y:S02]  /*1010*/  ULEA UR6, UR6, UR5, 0x18 ;  /* 0x0000000506067291 */ /* 0x002fe4000f8ec0ff */
[----:B------:R-:W-:-:S04]  /*1020*/  UIADD3 UR4, UPT, UPT, -UR4, 0x100000, URZ ;  /* 0x0010000004047890 */ /* 0x000fc8000fffe1ff */
[----:B------:R-:W-:Y:S02]  /*1030*/  USHF.L.U32 UR5, UR4, 0xb, URZ ;  /* 0x0000000b04057899 */ /* 0x000fe400080006ff */
[----:B------:R-:W-:Y:S01]  /*1040*/  USHF.L.U32 UR4, UR4, 0x1, URZ ;  /* 0x0000000104047899 */ /* 0x000fe200080006ff */
[----:B------:R-:W1:Y:S03]  /*1050*/  FENCE.VIEW.ASYNC.S ;  /* 0x00000000000073c6 */ /* 0x000e660000000000 */
[----:B-1----:R4:W1:Y:S08]  /*1060*/  SYNCS.EXCH.64 URZ, [UR6+0x380], UR8 ;  /* 0x0003800806ff75b2 */ /* 0x0028700008000100 */
[----:B------:R4:W1:Y:S02]  /*1070*/  SYNCS.EXCH.64 URZ, [UR6+0x388], UR4 ;  /* 0x0003880406ff75b2 */ /* 0x0008640008000100 */
[----:B----4-:R-:W-:Y:S01]  /*1080*/  NOP ;  /* 0x0000000000007918 */ /* 0x010fe20000000000 */
.L_x_13:
[----:B------:R-:W4:Y:S01]  /*1090*/  SHFL.IDX PT, R2, R83, RZ, 0x1f ;  /* 0x00001fff53027589 */ /* 0x000f2200000e0000 */
[----:B------:R-:W-:Y:S01]  /*10a0*/  NOP ;  /* 0x0000000000007918 */ /* 0x000fe20000000000 */
[----:B----4-:R-:W-:-:S13]  /*10b0*/  ISETP.NE.AND P0, PT, R2, 0x5, PT ;  /* 0x000000050200780c */ /* 0x010fda0003f05270 */
[----:B------:R-:W-:Y:S05]  /*10c0*/  @P0 BRA `(.L_x_14) ;  /* 0x0000000000480947 */ /* 0x000fea0003800000 */
[----:B------:R-:W4:Y:S01]  /*10d0*/  S2UR UR5, SR_CgaCtaId ;  /* 0x00000000000579c3 */ /* 0x000f220000008800 */
[----:B-1----:R-:W-:Y:S01]  /*10e0*/  UMOV UR4, 0x400 ;  /* 0x0000040000047882 */ /* 0x002fe20000000000 */
        /* <DEDUP_REMOVED lines=9> */
[----:B----4-:R-:W-:Y:S01]  /*1180*/  ULEA UR4, UR5, UR4, 0x18 ;  /* 0x0000000405047291 */ /* 0x010fe2000f8ec0ff */
[----:B------:R-:W1:Y:S11]  /*1190*/  FENCE.VIEW.ASYNC.S ;  /* 0x00000000000073c6 */ /* 0x000e760000000000 */
[----:B-1----:R4:W1:Y:S01]  /*11a0*/  SYNCS.EXCH.64 URZ, [UR4+0x390], UR8 ;  /* 0x0003900804ff75b2 */ /* 0x0028620008000100 */
[----:B------:R4:W1:Y:S01]  /*11b0*/  SYNCS.EXCH.64 URZ, [UR4+0x3a0], UR6 ;  /* 0x0003a00604ff75b2 */ /* 0x0008620008000100 */
[----:B------:R4:W1:Y:S01]  /*11c0*/  SYNCS.EXCH.64 URZ, [UR4+0x398], UR8 ;  /* 0x0003980804ff75b2 */ /* 0x0008620008000100 */
[----:B------:R4:W1:Y:S02]  /*11d0*/  SYNCS.EXCH.64 URZ, [UR4+0x3a8], UR6 ;  /* 0x0003a80604ff75b2 */ /* 0x0008640008000100 */
[----:B----4-:R-:W-:Y:S01]  /*11e0*/  NOP ;  /* 0x0000000000007918 */ /* 0x010fe20000000000 */
.L_x_14:
[----:B-1----:R-:W1:Y:S01]  /*11f0*/  LDCU UR4, c[0x0][0x36c] ;  /* 0x00006d80ff0477ac */ /* 0x002e620008000800 */
[----:B------:R-:W-:Y:S01]  /*1200*/  ISETP.NE.OR P3, PT, R0, 0x2, !P3 ;  /* 0x000000020000780c */ /* 0x000fe20005f65670 */
[----:B------:R-:W-:Y:S01]  /*1210*/  NOP ;  /* 0x0000000000007918 */ /* 0x000fe20000000000 */
[----:B------:R-:W-:Y:S01]  /*1220*/  LOP3.LUT R2, R76, 0x1f, RZ, 0xc0, !PT ;  /* 0x0000001f4c027812 */ /* 0x000fe200078ec0ff */
[----:B------:R-:W-:Y:S02]  /*1230*/  UISETP.NE.AND UP6, UPT, UR18, 0x2, UPT ;  /* 0x000000021200788c */ /* 0x000fe4000bfc5270 */
[----:B------:R-:W-:Y:S02]  /*1240*/  UISETP.NE.AND UP4, UPT, UR18, URZ, UPT ;  /* 0x000000ff1200728c */ /* 0x000fe4000bf85270 */
[----:B-1----:R-:W-:-:S09]  /*1250*/  UISETP.EQ.U32.AND UP5, UPT, UR4, 0x1, UPT ;  /* 0x000000010400788c */ /* 0x002fd2000bfa2070 */
[----:B------:R-:W-:Y:S05]  /*1260*/  BRA.U !UP5, `(.L_x_15) ;  /* 0x000000010d087547 */ /* 0x000fea000b800000 */
[----:B--23--:R-:W-:Y:S01]  /*1270*/  UCGABAR_ARV ;  /* 0x00000000000079c7 */ /* 0x00cfe20008000000 */
[----:B------:R-:W-:Y:S05]  /*1280*/  BRA `(.L_x_16) ;  /* 0x0000000000047947 */ /* 0x000fea0003800000 */
.L_x_15:
[----:B--23--:R-:W-:Y:S01]  /*1290*/  NOP ;  /* 0x0000000000007918 */ /* 0x00cfe20000000000 */
.L_x_16:
[----:B------:R-:W1:Y:S01]  /*12a0*/  S2UR UR46, SR_CTAID.X ;  /* 0x00000000002e79c3 */ /* 0x000e620000002500 */
[----:B------:R-:W-:-:S05]  /*12b0*/  CS2R.32 R87, SR_CgaSize ;  /* 0x0000000000577805 */ /* 0x000fca0000008a00 */
[----:B------:R-:W-:-:S05]  /*12c0*/  IMAD R87, R87, -0xa0, RZ ;  /* 0xffffff6057577824 */ /* 0x000fca00078e02ff */
[----:B------:R-:W-:-:S14]  /*12d0*/  R2UR UR5, R87 ;  /* 0x00000000570572ca */ /* 0x000fdc00000e0000 */
[----:B------:R-:W2:Y:S01]  /*12e0*/  LDCU UR5, c[0x0][UR5+0x2b0] ;  /* 0x00005600050577ac */ /* 0x000ea20008000800 */
[----:B------:R-:W-:-:S05]  /*12f0*/  CS2R.32 R87, SR_CgaSize ;  /* 0x0000000000577805 */ /* 0x000fca0000008a00 */
[----:B------:R-:W-:-:S05]  /*1300*/  IMAD R87, R87, -0xa0, RZ ;  /* 0xffffff6057577824 */ /* 0x000fca00078e02ff */
[----:B------:R-:W-:-:S14]  /*1310*/  R2UR UR4, R87 ;  /* 0x00000000570472ca */ /* 0x000fdc00000e0000 */
[----:B------:R-:W3:Y:S01]  /*1320*/  LDCU UR4, c[0x0][UR4+0x2b4] ;  /* 0x00005680040477ac */ /* 0x000ee20008000800 */
[----:B------:R-:W4:Y:S01]  /*1330*/  S2UR UR47, SR_CTAID.Y ;  /* 0x00000000002f79c3 */ /* 0x000f220000002600 */
[----:B------:R-:W-:-:S05]  /*1340*/  CS2R.32 R87, SR_CgaSize ;  /* 0x0000000000577805 */ /* 0x000fca0000008a00 */
[----:B------:R-:W-:-:S05]  /*1350*/  IMAD R87, R87, -0xa0, RZ ;  /* 0xffffff6057577824 */ /* 0x000fca00078e02ff */
[----:B------:R-:W-:-:S14]  /*1360*/  R2UR UR7, R87 ;  /* 0x00000000570772ca */ /* 0x000fdc00000e0000 */
[----:B------:R-:W3:Y:S01]  /*1370*/  LDCU UR7, c[0x0][UR7+0x2a0] ;  /* 0x00005400070777ac */ /* 0x000ee20008000800 */
[----:B------:R-:W-:-:S05]  /*1380*/  CS2R.32 R87, SR_CgaSize ;  /* 0x0000000000577805 */ /* 0x000fca0000008a00 */
[----:B------:R-:W-:-:S05]  /*1390*/  IMAD R87, R87, -0xa0, RZ ;  /* 0xffffff6057577824 */ /* 0x000fca00078e02ff */
[----:B------:R-:W-:-:S14]  /*13a0*/  R2UR UR8, R87 ;  /* 0x00000000570872ca */ /* 0x000fdc00000e0000 */
[----:B------:R-:W3:Y:S01]  /*13b0*/  LDCU UR8, c[0x0][UR8+0x2a4] ;  /* 0x00005480080877ac */ /* 0x000ee20008000800 */
[----:B------:R-:W3:Y:S01]  /*13c0*/  S2UR UR9, SR_CgaCtaId ;  /* 0x00000000000979c3 */ /* 0x000ee20000008800 */
[----:B------:R-:W3:Y:S01]  /*13d0*/  LDCU UR19, c[0x0][0xc24] ;  /* 0x00018480ff1377ac */ /* 0x000ee20008000800 */
[----:B------:R-:W3:Y:S01]  /*13e0*/  LDCU UR39, c[0x0][0xc24] ;  /* 0x00018480ff2777ac */ /* 0x000ee20008000800 */
[----:B-1----:R-:W-:Y:S01]  /*13f0*/  I2FP.F32.U32 R3, UR46 ;  /* 0x0000002e00037c45 */ /* 0x002fe20008201000 */
[----:B------:R-:W1:Y:S04]  /*1400*/  LDCU UR22, c[0x0][0xc30] ;  /* 0x00018600ff1677ac */ /* 0x000e680008000800 */
[----:B--2---:R-:W-:Y:S01]  /*1410*/  FMUL R3, R3, UR5 ;  /* 0x0000000503037c20 */ /* 0x004fe20008400000 */
[----:B----4-:R-:W-:-:S05]  /*1420*/  I2FP.F32.U32 R0, UR47 ;  /* 0x0000002f00007c45 */ /* 0x010fca0008201000 */
[----:B------:R-:W2:Y:S01]  /*1430*/  F2I.U32.TRUNC.NTZ R3, R3 ;  /* 0x0000000300037305 */ /* 0x000ea2000020f000 */
[----:B---3--:R-:W-:Y:S01]  /*1440*/  FMUL R0, R0, UR4 ;  /* 0x0000000400007c20 */ /* 0x008fe20008400000 */
[----:B------:R-:W-:-:S06]  /*1450*/  USHF.L.U32 UR38, UR9, 0xa, URZ ;  /* 0x0000000a09267899 */ /* 0x000fcc00080006ff */
[----:B------:R-:W3:Y:S01]  /*1460*/  F2I.U32.TRUNC.NTZ R0, R0 ;  /* 0x0000000000007305 */ /* 0x000ee2000020f000 */
[----:B------:R-:W-:Y:S01]  /*1470*/  ULOP3.LUT UR38, UR38, 0x400, URZ, 0xc0, !UPT ;  /* 0x0000040026267892 */ /* 0x000fe2000f8ec0ff */
[----:B--2---:R-:W-:Y:S02]  /*1480*/  R2UR UR4, R3 ;  /* 0x00000000030472ca */ /* 0x004fe400000e0000 */
[----:B---3--:R-:W-:Y:S02]  /*1490*/  R2UR UR6, R0 ;  /* 0x00000000000672ca */ /* 0x008fe400000e0000 */
[----:B------:R-:W-:-:S09]  /*14a0*/  PRMT R0, RZ, 0x7610, R0 ;  /* 0x00007610ff007816 */ /* 0x000fd20000000000 */
[----:B------:R-:W-:-:S04]  /*14b0*/  UIADD3 UR5, UPT, UPT, -UR4, URZ, URZ ;  /* 0x000000ff04057290 */ /* 0x000fc8000fffe1ff */
[----:B------:R-:W-:Y:S02]  /*14c0*/  UIMAD UR5, UR7, UR5, UR46 ;  /* 0x00000005070572a4 */ /* 0x000fe4000f8e022e */
[----:B------:R-:W-:-:S04]  /*14d0*/  UIADD3 UR4, UPT, UPT, -UR6, URZ, URZ ;  /* 0x000000ff06047290 */ /* 0x000fc8000fffe1ff */
[----:B------:R-:W-:Y:S01]  /*14e0*/  IMAD.U32 R87, RZ, RZ, UR5 ;  /* 0x00000005ff577e24 */ /* 0x000fe2000f8e00ff */
[----:B------:R-:W-:-:S06]  /*14f0*/  UIMAD UR4, UR8, UR4, UR47 ;  /* 0x00000004080472a4 */ /* 0x000fcc000f8e022f */
[----:B------:R-:W-:Y:S01]  /*1500*/  IMAD.U32 R86, RZ, RZ, UR4 ;  /* 0x00000004ff567e24 */ /* 0x000fe2000f8e00ff */
[----:B-1----:R-:W-:Y:S06]  /*1510*/  BRA.U UP4, `(.L_x_17) ;  /* 0x00000001042c7547 */ /* 0x002fec000b800000 */
[----:B------:R-:W-:Y:S02]  /*1520*/  R2UR UR4, R86 ;  /* 0x00000000560472ca */ /* 0x000fe400000e0000 */
[----:B------:R-:W-:-:S11]  /*1530*/  R2UR UR6, R87 ;  /* 0x00000000570672ca */ /* 0x000fd600000e0000 */
[----:B------:R-:W-:-:S04]  /*1540*/  UISETP.NE.AND UP0, UPT, UR4, URZ, UPT ;  /* 0x000000ff0400728c */ /* 0x000fc8000bf05270 */
[----:B------:R-:W-:-:S04]  /*1550*/  UISETP.EQ.OR UP0, UPT, UR6, URZ, !UP0 ;  /* 0x000000ff0600728c */ /* 0x000fc8000c702670 */
[----:B------:R-:W-:Y:S02]  /*1560*/  USEL UR5, URZ, 0x1, !UP0 ;  /* 0x00000001ff057887 */ /* 0x000fe4000c000000 */
[----:B------:R-:W-:-:S04]  /*1570*/  UISETP.NE.AND UP0, UPT, UR4, URZ, UPT ;  /* 0x000000ff0400728c */ /* 0x000fc8000bf05270 */
[----:B------:R-:W-:Y:S02]  /*1580*/  USEL UR4, URZ, 0x2, UP0 ;  /* 0x00000002ff047887 */ /* 0x000fe40008000000 */
[----:B------:R-:W-:-:S04]  /*1590*/  UISETP.NE.AND UP0, UPT, UR6, 0x1, UPT ;  /* 0x000000010600788c */ /* 0x000fc8000bf05270 */
[----:B------:R-:W-:-:S04]  /*15a0*/  USEL UR4, UR4, 0x2, UP0 ;  /* 0x0000000204047887 */ /* 0x000fc80008000000 */
[----:B------:R-:W-:-:S06]  /*15b0*/  UIADD3 UR4, UPT, UPT, UR5, UR4, URZ ;  /* 0x0000000405047290 */ /* 0x000fcc000fffe0ff */
[----:B------:R-:W-:-:S07]  /*15c0*/  IMAD.U32 R0, RZ, RZ, UR4 ;  /* 0x00000004ff007e24 */ /* 0x000fce000f8e00ff */
.L_x_17:
[----:B------:R-:W1:Y:S01]  /*15d0*/  S2UR UR44, SR_CTAID.Z ;  /* 0x00000000002c79c3 */ /* 0x000e620000002700 */
[----:B------:R-:W-:-:S09]  /*15e0*/  UISETP.GE.AND UP0, UPT, UR19, 0x1, UPT ;  /* 0x000000011300788c */ /* 0x000fd2000bf06270 */
[----:B------:R-:W-:Y:S05]  /*15f0*/  BRA.U !UP0, `(.L_x_18) ;  /* 0x0000000108d47547 */ /* 0x000fea000b800000 */
[----:B------:R-:W2:Y:S01]  /*1600*/  LDCU.128 UR12, c[0x0][0xc10] ;  /* 0x00018200ff0c77ac */ /* 0x000ea20008000c00 */
[----:B------:R-:W3:Y:S01]  /*1610*/  LDCU UR20, c[0x0][0xc0c] ;  /* 0x00018180ff1477ac */ /* 0x000ee20008000800 */
[----:B------:R-:W4:Y:S01]  /*1620*/  LDCU UR6, c[0x0][0x370] ;  /* 0x00006e00ff0677ac */ /* 0x000f220008000800 */
[----:B------:R-:W1:Y:S01]  /*1630*/  LDCU UR7, c[0x0][0x374] ;  /* 0x00006e80ff0777ac */ /* 0x000e620008000800 */
[----:B------:R-:W1:Y:S01]  /*1640*/  LDCU UR21, c[0x0][0xc20] ;  /* 0x00018400ff1577ac */ /* 0x000e620008000800 */
[----:B--2---:R-:W-:Y:S02]  /*1650*/  UIMAD.WIDE.U32 UR4, UR46, UR12, URZ ;  /* 0x0000000c2e0472a5 */ /* 0x004fe4000f8e00ff */
[----:B---3--:R-:W-:Y:S01]  /*1660*/  UISETP.NE.AND UP0, UPT, UR20, 0x1, UPT ;  /* 0x000000011400788c */ /* 0x008fe2000bf05270 */
[----:B------:R-:W2:Y:S01]  /*1670*/  LDCU.64 UR8, c[0x0][0xc28] ;  /* 0x00018500ff0877ac */ /* 0x000ea20008000a00 */
[----:B----4-:R-:W-:-:S03]  /*1680*/  UIMAD.WIDE.U32 UR10, UR6, UR12, URZ ;  /* 0x0000000c060a72a5 */ /* 0x010fc6000f8e00ff */
[----:B------:R-:W-:Y:S01]  /*1690*/  UMOV UR4, UR5 ;  /* 0x0000000500047c82 */ /* 0x000fe20008000000 */
[----:B------:R-:W-:Y:S02]  /*16a0*/  UISETP.NE.AND UP1, UPT, UR19, 0x1, UPT ;  /* 0x000000011300788c */ /* 0x000fe4000bf25270 */
[----:B------:R-:W-:Y:S01]  /*16b0*/  USHF.R.U32.HI UR4, URZ, UR13, UR4 ;  /* 0x0000000dff047299 */ /* 0x000fe20008011604 */
[----:B------:R-:W-:Y:S01]  /*16c0*/  UMOV UR10, UR11 ;  /* 0x0000000b000a7c82 */ /* 0x000fe20008000000 */
[----:B------:R-:W-:Y:S02]  /*16d0*/  UIMAD.WIDE.U32 UR16, UR47, UR15, URZ ;  /* 0x0000000f2f1072a5 */ /* 0x000fe4000f8e00ff */
[----:B------:R-:W-:Y:S02]  /*16e0*/  USEL UR5, UR46, UR4, !UP0 ;  /* 0x000000042e057287 */ /* 0x000fe4000c000000 */
[----:B------:R-:W-:Y:S02]  /*16f0*/  @UP0 USHF.R.U32.HI UR6, URZ, UR13, UR10 ;  /* 0x0000000dff060299 */ /* 0x000fe4000801160a */
[----:B------:R-:W-:-:S02]  /*1700*/  UISETP.NE.AND UP0, UPT, UR14, 0x1, UPT ;  /* 0x000000010e00788c */ /* 0x000fc4000bf05270 */
[----:B-1----:R-:W-:Y:S02]  /*1710*/  UIMAD.WIDE.U32 UR10, UR7, UR15, URZ ;  /* 0x0000000f070a72a5 */ /* 0x002fe4000f8e00ff */
[----:B--2---:R-:W-:Y:S01]  /*1720*/  UIMAD.WIDE.U32 UR12, UR6, UR8, URZ ;  /* 0x00000008060c72a5 */ /* 0x004fe2000f8e00ff */
[----:B------:R-:W-:Y:S02]  /*1730*/  UMOV UR4, UR17 ;  /* 0x0000001100047c82 */ /* 0x000fe40008000000 */
[----:B------:R-:W-:Y:S02]  /*1740*/  USHF.R.U32.HI UR4, URZ, UR21, UR4 ;  /* 0x00000015ff047299 */ /* 0x000fe40008011604 */
[----:B------:R-:W-:Y:S02]  /*1750*/  UMOV UR10, UR11 ;  /* 0x0000000b000a7c82 */ /* 0x000fe40008000000 */
[----:B------:R-:W-:Y:S01]  /*1760*/  UMOV UR12, UR13 ;  /* 0x0000000d000c7c82 */ /* 0x000fe20008000000 */
[----:B------:R-:W-:-:S02]  /*1770*/  @UP0 USHF.R.U32.HI UR7, URZ, UR21, UR10 ;  /* 0x00000015ff070299 */ /* 0x000fc4000801160a */
[----:B------:R-:W-:Y:S02]  /*1780*/  USEL UR4, UR47, UR4, !UP0 ;  /* 0x000000042f047287 */ /* 0x000fe4000c000000 */
[----:B------:R-:W-:Y:S02]  /*1790*/  UIMAD.WIDE.U32 UR10, UR7, UR8, URZ ;  /* 0x00000008070a72a5 */ /* 0x000fe4000f8e00ff */
[----:B------:R-:W-:Y:S02]  /*17a0*/  @UP1 USHF.R.U32.HI UR6, URZ, UR9, UR12 ;  /* 0x00000009ff061299 */ /* 0x000fe4000801160c */
[----:B------:R-:W-:-:S03]  /*17b0*/  UIMAD.WIDE.U32 UR12, UR4, UR8, URZ ;  /* 0x00000008040c72a5 */ /* 0x000fc6000f8e00ff */
[----:B------:R-:W-:Y:S02]  /*17c0*/  UMOV UR10, UR11 ;  /* 0x0000000b000a7c82 */ /* 0x000fe40008000000 */
[----:B------:R-:W-:Y:S02]  /*17d0*/  @UP1 USHF.R.U32.HI UR7, URZ, UR9, UR10 ;  /* 0x00000009ff071299 */ /* 0x000fe4000801160a */
[----:B------:R-:W-:Y:S02]  /*17e0*/  UIMAD UR10, UR6, UR19, URZ ;  /* 0x00000013060a72a4 */ /* 0x000fe4000f8e02ff */
[----:B------:R-:W-:-:S04]  /*17f0*/  UIMAD UR7, UR7, UR19, URZ ;  /* 0x00000013070772a4 */ /* 0x000fc8000f8e02ff */
[----:B------:R-:W-:-:S03]  /*1800*/  UISETP.GE.AND UP0, UPT, UR4, UR7, UPT ;  /* 0x000000070400728c */ /* 0x000fc6000bf06270 */
[----:B------:R-:W-:Y:S01]  /*1810*/  UMOV UR7, UR13 ;  /* 0x0000000d00077c82 */ /* 0x000fe20008000000 */
[----:B------:R-:W-:Y:S02]  /*1820*/  UISETP.GE.OR UP0, UPT, UR5, UR10, UP0 ;  /* 0x0000000a0500728c */ /* 0x000fe40008706670 */
[----:B------:R-:W-:Y:S02]  /*1830*/  UIMAD.WIDE.U32 UR10, UR5, UR8, URZ ;  /* 0x00000008050a72a5 */ /* 0x000fe4000f8e00ff */
[----:B------:R-:W-:Y:S02]  /*1840*/  USHF.R.U32.HI UR7, URZ, UR9, UR7 ;  /* 0x00000009ff077299 */ /* 0x000fe40008011607 */
[----:B------:R-:W-:Y:S02]  /*1850*/  UIADD3 UR10, UPT, UPT, -UR4, URZ, URZ ;  /* 0x000000ff040a7290 */ /* 0x000fe4000fffe1ff */
[----:B------:R-:W-:Y:S02]  /*1860*/  USEL UR7, UR4, UR7, !UP1 ;  /* 0x0000000704077287 */ /* 0x000fe4000c800000 */
[----:B------:R-:W-:Y:S01]  /*1870*/  UIMAD UR10, UR14, UR10, UR47 ;  /* 0x0000000a0e0a72a4 */ /* 0x000fe2000f8e022f */
[----:B------:R-:W-:Y:S01]  /*1880*/  @!UP0 UMOV UR8, UR11 ;  /* 0x0000000b00088c82 */ /* 0x000fe20008000000 */
[----:B------:R-:W-:-:S02]  /*1890*/  UIADD3 UR11, UPT, UPT, -UR5, URZ, URZ ;  /* 0x000000ff050b7290 */ /* 0x000fc4000fffe1ff */
[----:B------:R-:W-:Y:S02]  /*18a0*/  @!UP0 USHF.R.U32.HI UR8, URZ, UR9, UR8 ;  /* 0x00000009ff088299 */ /* 0x000fe40008011608 */
[----:B------:R-:W-:Y:S02]  /*18b0*/  UIADD3 UR9, UPT, UPT, -UR7, URZ, URZ ;  /* 0x000000ff07097290 */ /* 0x000fe4000fffe1ff */
[----:B------:R-:W-:Y:S02]  /*18c0*/  @!UP0 USEL UR8, UR5, UR8, !UP1 ;  /* 0x0000000805088287 */ /* 0x000fe4000c800000 */
[----:B------:R-:W-:Y:S02]  /*18d0*/  UIMAD UR9, UR19, UR9, UR4 ;  /* 0x00000009130972a4 */ /* 0x000fe4000f8e0204 */
[----:B------:R-:W-:Y:S02]  /*18e0*/  @!UP0 UIADD3 UR7, UPT, UPT, UR7, -UR8, URZ ;  /* 0x8000000807078290 */ /* 0x000fe4000fffe0ff */
[----:B------:R-:W-:-:S02]  /*18f0*/  @!UP0 UIMAD UR6, UR9, UR6, UR8 ;  /* 0x00000006090682a4 */ /* 0x000fc4000f8e0208 */
[----:B------:R-:W-:Y:S02]  /*1900*/  @!UP0 UIMAD UR4, UR7, UR19, UR5 ;  /* 0x00000013070482a4 */ /* 0x000fe4000f8e0205 */
[----:B------:R-:W-:Y:S02]  /*1910*/  UIMAD UR46, UR20, UR11, UR46 ;  /* 0x0000000b142e72a4 */ /* 0x000fe4000f8e022e */
[----:B------:R-:W-:Y:S01]  /*1920*/  UIMAD UR47, UR4, UR14, UR10 ;  /* 0x0000000e042f72a4 */ /* 0x000fe2000f8e020a */
[----:B------:R-:W-:Y:S02]  /*1930*/  @!UP0 UMOV UR5, UR6 ;  /* 0x0000000600058c82 */ /* 0x000fe40008000000 */
[----:B------:R-:W-:-:S12]  /*1940*/  UIMAD UR46, UR5, UR20, UR46 ;  /* 0x00000014052e72a4 */ /* 0x000fd8000f8e022e */
.L_x_18:
[----:B------:R-:W-:-:S09]  /*1950*/  UISETP.NE.AND UP0, UPT, UR22, 0x1, UPT ;  /* 0x000000011600788c */ /* 0x000fd2000bf05270 */
[----:B------:R-:W-:Y:S05]  /*1960*/  BRA.U UP0, `(.L_x_19) ;  /* 0x0000000100407547 */ /* 0x000fea000b800000 */
[----:B------:R-:W2:Y:S01]  /*1970*/  LDCU.128 UR8, c[0x0][0xc10] ;  /* 0x00018200ff0877ac */ /* 0x000ea20008000c00 */
[----:B------:R-:W3:Y:S01]  /*1980*/  LDCU UR12, c[0x0][0xc0c] ;  /* 0x00018180ff0c77ac */ /* 0x000ee20008000800 */
[----:B------:R-:W4:Y:S01]  /*1990*/  LDCU UR13, c[0x0][0xc20] ;  /* 0x00018400ff0d77ac */ /* 0x000f220008000800 */
[----:B--2---:R-:W-:Y:S02]  /*19a0*/  UIMAD.WIDE.U32 UR4, UR46, UR8, URZ ;  /* 0x000000082e0472a5 */ /* 0x004fe4000f8e00ff */
[----:B------:R-:W-:Y:S02]  /*19b0*/  UIMAD.WIDE.U32 UR6, UR47, UR11, URZ ;  /* 0x0000000b2f0672a5 */ /* 0x000fe4000f8e00ff */
[----:B---3--:R-:W-:Y:S02]  /*19c0*/  UISETP.NE.AND UP0, UPT, UR12, 0x1, UPT ;  /* 0x000000010c00788c */ /* 0x008fe4000bf05270 */
[----:B------:R-:W-:-:S03]  /*19d0*/  USHF.R.U32.HI UR5, URZ, UR9, UR5 ;  /* 0x00000009ff057299 */ /* 0x000fc60008011605 */
[----:B------:R-:W-:Y:S01]  /*19e0*/  UMOV UR4, UR7 ;  /* 0x0000000700047c82 */ /* 0x000fe20008000000 */
[----:B------:R-:W-:Y:S02]  /*19f0*/  USEL UR5, UR46, UR5, !UP0 ;  /* 0x000000052e057287 */ /* 0x000fe4000c000000 */
[----:B------:R-:W-:Y:S02]  /*1a00*/  UISETP.NE.AND UP0, UPT, UR10, 0x1, UPT ;  /* 0x000000010a00788c */ /* 0x000fe4000bf05270 */
[----:B----4-:R-:W-:-:S04]  /*1a10*/  USHF.R.U32.HI UR4, URZ, UR13, UR4 ;  /* 0x0000000dff047299 */ /* 0x010fc80008011604 */
[----:B------:R-:W-:-:S04]  /*1a20*/  USEL UR4, UR47, UR4, !UP0 ;  /* 0x000000042f047287 */ /* 0x000fc8000c000000 */
[----:B------:R-:W-:Y:S02]  /*1a30*/  UIADD3 UR6, UPT, UPT, UR5, -UR4, URZ ;  /* 0x8000000405067290 */ /* 0x000fe4000fffe0ff */
[----:B------:R-:W-:Y:S02]  /*1a40*/  UIADD3 UR4, UPT, UPT, -UR5, UR4, URZ ;  /* 0x0000000405047290 */ /* 0x000fe4000fffe1ff */
[----:B------:R-:W-:Y:S02]  /*1a50*/  UIMAD UR47, UR6, UR10, UR47 ;  /* 0x0000000a062f72a4 */ /* 0x000fe4000f8e022f */
[----:B------:R-:W-:-:S12]  /*1a60*/  UIMAD UR46, UR4, UR12, UR46 ;  /* 0x0000000c042e72a4 */ /* 0x000fd8000f8e022e */
.L_x_19:
[----:B------:R-:W-:Y:S01]  /*1a70*/  UISETP.NE.AND UP0, UPT, UR18, 0x2, UPT ;  /* 0x000000021200788c */ /* 0x000fe2000bf05270 */
[----:B------:R-:W-:Y:S09]  /*1a80*/  BRA.U !UP5, `(.L_x_20) ;  /* 0x000000010d0c7547 */ /* 0x000ff2000b800000 */
[----:B------:R-:W-:Y:S01]  /*1a90*/  UCGABAR_WAIT ;  /* 0x0000000000007dc7 */ /* 0x000fe20008000000 */
[----:B------:R-:W-:Y:S01]  /*1aa0*/  CCTL.IVALL ;  /* 0x00000000ff00798f */ /* 0x000fe20002000000 */
[----:B------:R-:W-:Y:S05]  /*1ab0*/  BRA `(.L_x_21) ;  /* 0x0000000000047947 */ /* 0x000fea0003800000 */
.L_x_20:
[----:B------:R-:W-:Y:S06]  /*1ac0*/  BAR.SYNC.DEFER_BLOCKING 0x0 ;  /* 0x0000000000007b1d */ /* 0x000fec0000010000 */
.L_x_21:
[----:B------:R-:W-:Y:S05]  /*1ad0*/  BRA.U UP0, `(.L_x_22) ;  /* 0x0000003500587547 */ /* 0x000fea000b800000 */
[----:B------:R-:W2:Y:S01]  /*1ae0*/  LDCU UR5, c[0x0][0x388] ;  /* 0x00007100ff0577ac */ /* 0x000ea20008000800 */
[----:B------:R-:W3:Y:S01]  /*1af0*/  S2UR UR9, SR_CgaCtaId ;  /* 0x00000000000979c3 */ /* 0x000ee20000008800 */
[----:B------:R-:W-:Y:S01]  /*1b00*/  PLOP3.LUT P1, PT, PT, PT, UP3, 0x80, 0x8 ;  /* 0x000000000008781c */ /* 0x000fe20003f2f038 */
[----:B------:R-:W-:Y:S01]  /*1b10*/  IMAD.MOV.U32 R3, RZ, RZ, 0x1 ;  /* 0x00000001ff037424 */ /* 0x000fe200078e00ff */
[----:B------:R-:W4:Y:S01]  /*1b20*/  LDCU UR8, c[0x0][0x38c] ;  /* 0x00007180ff0877ac */ /* 0x000f220008000800 */
[----:B------:R-:W-:Y:S01]  /*1b30*/  ISETP.EQ.OR P2, PT, R2, RZ, P3 ;  /* 0x000000ff0200720c */ /* 0x000fe20001f42670 */
[----:B------:R-:W-:Y:S01]  /*1b40*/  IMAD.MOV.U32 R2, RZ, RZ, RZ ;  /* 0x000000ffff027224 */ /* 0x000fe200078e00ff */
[----:B------:R-:W-:Y:S01]  /*1b50*/  PLOP3.LUT P1, PT, P1, PT, PT, 0x8, 0x80 ;  /* 0x000000000080781c */ /* 0x000fe20000f2e170 */
[----:B------:R-:W4:Y:S01]  /*1b60*/  LDCU.64 UR6, c[0x0][0x390] ;  /* 0x00007200ff0677ac */ /* 0x000f220008000a00 */
[----:B------:R-:W-:Y:S02]  /*1b70*/  UISETP.NE.AND UP1, UPT, UR18, URZ, UPT ;  /* 0x000000ff1200728c */ /* 0x000fe4000bf25270 */
[----:B------:R-:W-:Y:S01]  /*1b80*/  USEL UR37, URZ, 0x1, UP6 ;  /* 0x00000001ff257887 */ /* 0x000fe2000b000000 */
[----:B------:R-:W4:Y:S01]  /*1b90*/  LDCU UR54, c[0x0][0x370] ;  /* 0x00006e00ff3677ac */ /* 0x000f220008000800 */
[----:B--2---:R-:W-:Y:S01]  /*1ba0*/  UIADD3 UR5, UPT, UPT, UR5, 0x1f, URZ ;  /* 0x0000001f05057890 */ /* 0x004fe2000fffe0ff */
[----:B-1----:R-:W1:Y:S03]  /*1bb0*/  LDCU.64 UR44, c[0x0][0x348] ;  /* 0x00006900ff2c77ac */ /* 0x002e660008000a00 */
[----:B------:R-:W-:Y:S01]  /*1bc0*/  USHF.R.S32.HI UR4, URZ, 0x1f, UR5 ;  /* 0x0000001fff047899 */ /* 0x000fe20008011405 */
[----:B------:R-:W2:Y:S03]  /*1bd0*/  LDCU UR53, c[0x0][0x374] ;  /* 0x00006e80ff3577ac */ /* 0x000ea60008000800 */
[----:B------:R-:W-:-:S02]  /*1be0*/  ULEA.HI UR4, UR4, UR5, URZ, 0x5 ;  /* 0x0000000504047291 */ /* 0x000fc4000f8f28ff */
[----:B---3--:R-:W-:Y:S02]  /*1bf0*/  USHF.L.U32 UR5, UR9, 0x5, URZ ;  /* 0x0000000509057899 */ /* 0x008fe400080006ff */
[----:B------:R-:W-:Y:S02]  /*1c00*/  USHF.R.S32.HI UR4, URZ, 0x5, UR4 ;  /* 0x00000005ff047899 */ /* 0x000fe40008011404 */
[----:B------:R-:W-:Y:S02]  /*1c10*/  ULOP3.LUT UR57, UR5, 0x20, URZ, 0xe2, !UPT ;  /* 0x0000002005397892 */ /* 0x000fe4000f8ee2ff */
[----:B----4-:R-:W-:Y:S02]  /*1c20*/  UIMAD UR4, UR4, UR8, URZ ;  /* 0x00000008040472a4 */ /* 0x010fe4000f8e02ff */
[----:B------:R-:W-:Y:S02]  /*1c30*/  USEL UR37, UR37, 0x2, UP1 ;  /* 0x0000000225257887 */ /* 0x000fe40008800000 */
[----:B------:R-:W-:Y:S01]  /*1c40*/  UIMAD UR4, UR4, UR6, URZ ;  /* 0x00000006040472a4 */ /* 0x000fe2000f8e02ff */
[----:B------:R-:W-:Y:S01]  /*1c50*/  UMOV UR30, URZ ;  /* 0x000000ff001e7c82 */ /* 0x000fe20008000000 */
[----:B------:R-:W-:-:S02]  /*1c60*/  UMOV UR31, URZ ;  /* 0x000000ff001f7c82 */ /* 0x000fc40008000000 */
[----:B------:R-:W-:Y:S01]  /*1c70*/  UIMAD UR55, UR4, UR7, URZ ;  /* 0x00000007043772a4 */ /* 0x000fe2000f8e02ff */
[----:B------:R-:W-:-:S03]  /*1c80*/  UMOV UR42, URZ ;  /* 0x000000ff002a7c82 */ /* 0x000fc60008000000 */
[----:B------:R-:W-:Y:S02]  /*1c90*/  UISETP.NE.AND UP2, UPT, UR55, URZ, UPT ;  /* 0x000000ff3700728c */ /* 0x000fe4000bf45270 */
[----:B------:R-:W-:-:S04]  /*1ca0*/  UISETP.LT.U32.AND UP0, UPT, UR55, 0x36, UPT ;  /* 0x000000363700788c */ /* 0x000fc8000bf01070 */
[----:B------:R-:W-:-:S04]  /*1cb0*/  USEL UR4, UR55, 0x36, UP0 ;  /* 0x0000003637047887 */ /* 0x000fc80008000000 */
[----:B------:R-:W-:Y:S02]  /*1cc0*/  UIADD3 UR5, UPT, UPT, UR4, -0x1, URZ ;  /* 0xffffffff04057890 */ /* 0x000fe4000fffe0ff */
[----:B------:R-:W-:Y:S02]  /*1cd0*/  @!UP2 UIADD3 UR5, UPT, UPT, UR4, URZ, URZ ;  /* 0x000000ff0405a290 */ /* 0x000fe4000fffe0ff */
[----:B------:R-:W-:Y:S02]  /*1ce0*/  UIADD3 UR52, UPT, UPT, UR55, -UR4, URZ ;  /* 0x8000000437347290 */ /* 0x000fe4000fffe0ff */
[----:B-12---:R-:W-:-:S12]  /*1cf0*/  UIADD3 UR56, UPT, UPT, UR5, 0x1, URZ ;  /* 0x0000000105387890 */ /* 0x006fd8000fffe0ff */
.L_x_40:
[----:B------:R-:W1:Y:S01]  /*1d00*/  S2UR UR29, SR_CgaCtaId ;  /* 0x00000000001d79c3 */ /* 0x000e620000008800 */
[----:B------:R-:W-:Y:S01]  /*1d10*/  UMOV UR4, 0x400 ;  /* 0x0000040000047882 */ /* 0x000fe20000000000 */
[----:B------:R-:W-:Y:S01]  /*1d20*/  SHF.L.U32 R0, R3, 0x1f, RZ ;  /* 0x0000001f03007819 */ /* 0x000fe200000006ff */
[----:B------:R-:W-:Y:S02]  /*1d30*/  UISETP.NE.AND UP0, UPT, UR55, URZ, UPT ;  /* 0x000000ff3700728c */ /* 0x000fe4000bf05270 */
[----:B------:R-:W-:Y:S02]  /*1d40*/  USHF.L.U32 UR43, UR46, 0x6, URZ ;  /* 0x000000062e2b7899 */ /* 0x000fe400080006ff */
[----:B------:R-:W-:Y:S01]  /*1d50*/  ULEA UR19, UR47, UR57, 0x6 ;  /* 0x000000392f137291 */ /* 0x000fe2000f8e30ff */
[----:B------:R-:W-:Y:S01]  /*1d60*/  UMOV UR26, URZ ;  /* 0x000000ff001a7c82 */ /* 0x000fe20008000000 */
[----:B------:R-:W-:Y:S01]  /*1d70*/  UMOV UR22, URZ ;  /* 0x000000ff00167c82 */ /* 0x000fe20008000000 */
[----:B------:R-:W-:Y:S01]  /*1d80*/  UMOV UR21, URZ ;  /* 0x000000ff00157c82 */ /* 0x000fe20008000000 */
[----:B------:R-:W-:Y:S01]  /*1d90*/  UMOV UR20, URZ ;  /* 0x000000ff00147c82 */ /* 0x000fe20008000000 */
[----:B-1----:R-:W-:-:S04]  /*1da0*/  ULEA UR29, UR29, UR4, 0x18 ;  /* 0x000000041d1d7291 */ /* 0x002fc8000f8ec0ff */
[----:B------:R-:W-:-:S09]  /*1db0*/  ULEA UR4, UR30, UR29, 0x3 ;  /* 0x0000001d1e047291 */ /* 0x000fd2000f8e18ff */
[----:B------:R1:W2:Y:S01]  /*1dc0*/  SYNCS.PHASECHK.TRANS64.TRYWAIT P0, [UR4+0x1b0], R0 ;  /* 0x0001b000ff0075a7 */ /* 0x0002a20008001104 */
[----:B------:R-:W-:Y:S05]  /*1dd0*/  BRA.U !UP0, `(.L_x_23) ;  /* 0x0000000508a47547 */ /* 0x000fea000b800000 */
[----:B------:R-:W3:Y:S01]  /*1de0*/  LDCU.128 UR12, c[0x0][0x480] ;  /* 0x00009000ff0c77ac */ /* 0x000ee20008000c00 */
[----:B------:R-:W4:Y:S01]  /*1df0*/  LDCU.128 UR8, c[0x0][0x490] ;  /* 0x00009200ff0877ac */ /* 0x000f220008000c00 */
[----:B------:R-:W1:Y:S01]  /*1e00*/  LDCU.64 UR20, c[0x0][0x4c0] ;  /* 0x00009800ff1477ac */ /* 0x000e620008000a00 */
[----:B------:R-:W1:Y:S01]  /*1e10*/  LDCU.64 UR16, c[0x0][0x4f0] ;  /* 0x00009e00ff1077ac */ /* 0x000e620008000a00 */
[----:B------:R-:W1:Y:S01]  /*1e20*/  LDCU UR18, c[0x0][0x4c8] ;  /* 0x00009900ff1277ac */ /* 0x000e620008000800 */
[----:B---3--:R-:W-:Y:S02]  /*1e30*/  UIMAD.WIDE.U32 UR4, UR43, UR13, URZ ;  /* 0x0000000d2b0472a5 */ /* 0x008fe4000f8e00ff */
[----:B------:R-:W-:Y:S02]  /*1e40*/  UISETP.NE.AND UP0, UPT, UR12, 0x1, UPT ;  /* 0x000000010c00788c */ /* 0x000fe4000bf05270 */
[----:B------:R-:W-:Y:S01]  /*1e50*/  USHF.R.U32.HI UR5, URZ, UR14, UR5 ;  /* 0x0000000eff057299 */ /* 0x000fe20008011605 */
[----:B------:R-:W3:Y:S03]  /*1e60*/  LDCU UR51, c[0x0][0x38c] ;  /* 0x00007180ff3377ac */ /* 0x000ee60008000800 */
[----:B------:R-:W-:-:S02]  /*1e70*/  USEL UR5, UR43, UR5, !UP0 ;  /* 0x000000052b057287 */ /* 0x000fc4000c000000 */
[----:B------:R-:W-:Y:S02]  /*1e80*/  UISETP.NE.AND UP0, UPT, UR15, 0x1, UPT ;  /* 0x000000010f00788c */ /* 0x000fe4000bf05270 */
[----:B----4-:R-:W-:Y:S01]  /*1e90*/  UIMAD.WIDE.U32 UR6, UR5, UR8, URZ ;  /* 0x00000008050672a5 */ /* 0x010fe2000f8e00ff */
[----:B------:R-:W4:Y:S01]  /*1ea0*/  LDCU UR8, c[0x0][0x4a0] ;  /* 0x00009400ff0877ac */ /* 0x000f220008000800 */
[----:B------:R-:W1:Y:S05]  /*1eb0*/  LDCU UR23, c[0x0][0x4cc] ;  /* 0x00009980ff1777ac */ /* 0x000e6a0008000800 */
[----:B------:R-:W-:Y:S01]  /*1ec0*/  UMOV UR4, UR7 ;  /* 0x0000000700047c82 */ /* 0x000fe20008000000 */
[----:B------:R-:W1:Y:S01]  /*1ed0*/  LDCU.64 UR40, c[0x0][0x390] ;  /* 0x00007200ff2877ac */ /* 0x000e620008000a00 */
[----:B------:R-:W-:Y:S01]  /*1ee0*/  USHF.R.U32.HI UR4, URZ, UR9, UR4 ;  /* 0x00000009ff047299 */ /* 0x000fe20008011604 */
[----:B------:R-:W1:Y:S03]  /*1ef0*/  LDCU UR9, c[0x0][0x4ec] ;  /* 0x00009d80ff0977ac */ /* 0x000e660008000800 */
[----:B------:R-:W-:-:S02]  /*1f00*/  USEL UR4, UR5, UR4, !UP0 ;  /* 0x0000000405047287 */ /* 0x000fc4000c000000 */
[----:B------:R-:W-:Y:S02]  /*1f10*/  UISETP.NE.AND UP0, UPT, UR10, 0x1, UPT ;  /* 0x000000010a00788c */ /* 0x000fe4000bf05270 */
[----:B------:R-:W-:Y:S01]  /*1f20*/  UIMAD.WIDE.U32 UR6, UR4, UR11, URZ ;  /* 0x0000000b040672a5 */ /* 0x000fe2000f8e00ff */
[----:B------:R-:W1:Y:S01]  /*1f30*/  LDCU.64 UR24, c[0x0][0x4d0] ;  /* 0x00009a00ff1877ac */ /* 0x000e620008000a00 */
[----:B------:R-:W-:-:S05]  /*1f40*/  UIADD3 UR42, UPT, UPT, UR56, UR31, URZ ;  /* 0x0000001f382a7290 */ /* 0x000fca000fffe0ff */
[----:B------:R-:W-:Y:S01]  /*1f50*/  UMOV UR6, UR7 ;  /* 0x0000000700067c82 */ /* 0x000fe20008000000 */
[----:B------:R-:W-:Y:S02]  /*1f60*/  UIADD3 UR7, UPT, UPT, -UR4, URZ, URZ ;  /* 0x000000ff04077290 */ /* 0x000fe4000fffe1ff */
[----:B----4-:R-:W-:Y:S02]  /*1f70*/  USHF.R.U32.HI UR6, URZ, UR8, UR6 ;  /* 0x00000008ff067299 */ /* 0x010fe40008011606 */
[----:B------:R-:W-:Y:S02]  /*1f80*/  UIADD3 UR8, UPT, UPT, -UR5, URZ, URZ ;  /* 0x000000ff05087290 */ /* 0x000fe4000fffe1ff */
[----:B------:R-:W-:Y:S02]  /*1f90*/  USEL UR14, UR4, UR6, !UP0 ;  /* 0x00000006040e7287 */ /* 0x000fe4000c000000 */
[----:B------:R-:W-:Y:S02]  /*1fa0*/  UIMAD UR7, UR15, UR7, UR5 ;  /* 0x000000070f0772a4 */ /* 0x000fe4000f8e0205 */
[----:B------:R-:W-:-:S02]  /*1fb0*/  UIADD3 UR6, UPT, UPT, -UR14, URZ, URZ ;  /* 0x000000ff0e067290 */ /* 0x000fc4000fffe1ff */
[----:B------:R-:W-:Y:S02]  /*1fc0*/  UIMAD UR8, UR12, UR8, UR43 ;  /* 0x000000080c0872a4 */ /* 0x000fe4000f8e022b */
[----:B------:R-:W-:Y:S02]  /*1fd0*/  UIMAD UR13, UR10, UR6, UR4 ;  /* 0x000000060a0d72a4 */ /* 0x000fe4000f8e0204 */
[----:B-1----:R-:W-:Y:S02]  /*1fe0*/  UIMAD UR11, UR8, UR20, UR9 ;  /* 0x00000014080b72a4 */ /* 0x002fe4000f8e0209 */
[----:B------:R-:W-:Y:S01]  /*1ff0*/  UIMAD UR12, UR7, UR21, UR16 ;  /* 0x00000015070c72a4 */ /* 0x000fe2000f8e0210 */
[----:B------:R-:W1:Y:S02]  /*2000*/  LDCU.64 UR4, c[0x0][0x4f8] ;  /* 0x00009f00ff0477ac */ /* 0x000e640008000a00 */
[----:B------:R-:W4:Y:S01]  /*2010*/  LDCU UR6, c[0x0][0x500] ;  /* 0x0000a000ff0677ac */ /* 0x000f220008000800 */
[----:B------:R-:W-:Y:S01]  /*2020*/  UIMAD UR13, UR13, UR18, UR17 ;  /* 0x000000120d0d72a4 */ /* 0x000fe2000f8e0211 */
[----:B------:R-:W-:Y:S01]  /*2030*/  UMOV UR26, URZ ;  /* 0x000000ff001a7c82 */ /* 0x000fe20008000000 */
[----:B------:R-:W-:Y:S01]  /*2040*/  UMOV UR7, UR30 ;  /* 0x0000001e00077c82 */ /* 0x000fe20008000000 */
[----:B------:R-:W-:Y:S01]  /*2050*/  UMOV UR20, URZ ;  /* 0x000000ff00147c82 */ /* 0x000fe20008000000 */
[----:B------:R-:W-:Y:S01]  /*2060*/  UMOV UR21, URZ ;  /* 0x000000ff00157c82 */ /* 0x000fe20008000000 */
[----:B---3--:R-:W-:-:S07]  /*2070*/  UMOV UR22, URZ ;  /* 0x000000ff00167c82 */ /* 0x008fce0008000000 */
.L_x_29:
[----:B------:R-:W-:Y:S01]  /*2080*/  @!P3 MOV R4, 0x1000 ;  /* 0x000010000004b802 */ /* 0x000fe20000000f00 */
[----:B------:R-:W-:Y:S01]  /*2090*/  ULEA UR9, UR7, UR29, 0x3 ;  /* 0x0000001d07097291 */ /* 0x000fe2000f8e18ff */
[----:B--2---:R-:W-:Y:S11]  /*20a0*/  @P0 BRA `(.L_x_24) ;  /* 0x00000000000c0947 */ /* 0x004ff60003800000 */
[----:B------:R-:W-:Y:S04]  /*20b0*/  SHF.L.U32 R5, R3, 0x1f, RZ ;  /* 0x0000001f03057819 */ /* 0x000fe800000006ff */
[----:B------:R-:W2:Y:S02]  /*20c0*/  SYNCS.PHASECHK.TRANS64.TRYWAIT P0, [UR9+0x1b0], R5 ;  /* 0x0001b005ff0075a7 */ /* 0x000ea40008001109 */
[----:B--2---:R-:W-:Y:S05]  /*20d0*/  @!P0 BRA `(.L_x_25) ;  /* 0x0000006c003c8947 */ /* 0x004fea0003800000 */
.L_x_24:
[----:B------:R3:W-:Y:S01]  /*20e0*/  @!P3 SYNCS.ARRIVE.TRANS64 RZ, [UR9], R4 ;  /* 0x00000004ffffb9a7 */ /* 0x0007e20008000009 */
[----:B------:R-:W-:Y:S04]  /*20f0*/  ULOP3.LUT UR8, UR37, 0x2, URZ, 0xfc, !UPT ;  /* 0x0000000225087892 */ /* 0x000fe8000f8efcff */
[----:B------:R-:W-:Y:S09]  /*2100*/  UISETP.NE.AND UP0, UPT, UR8, 0x2, UPT ;  /* 0x000000020800788c */ /* 0x000ff2000bf05270 */
[----:B------:R-:W-:Y:S05]  /*2110*/  BRA.U UP0, `(.L_x_26) ;  /* 0x0000000100047547 */ /* 0x000fea000b800000 */
[----:B-1--4-:R-:W-:Y:S05]  /*2120*/  BPT.TRAP 0x1 ;  /* 0x000000040000795c */ /* 0x012fea0000300000 */
.L_x_26:
[----:B------:R-:W-:Y:S04]  /*2130*/  BSSY.RECONVERGENT B0, `(.L_x_27) ;  /* 0x0000003000007945 */ /* 0x000fe80003800200 */
[----:B------:R-:W-:Y:S05]  /*2140*/  @P2 BRA `(.L_x_28) ;  /* 0x0000000000042947 */ /* 0x000fea0003800000 */
[----:B-1--4-:R-:W-:Y:S05]  /*2150*/  BPT.TRAP 0x1 ;  /* 0x000000040000795c */ /* 0x012fea0000300000 */
.L_x_28:
[----:B-1--4-:R-:W-:Y:S05]  /*2160*/  BSYNC.RECONVERGENT B0 ;  /* 0x0000000000007941 */ /* 0x012fea0003800200 */
.L_x_27:
[----:B------:R-:W-:Y:S02]  /*2170*/  UIADD3 UR8, UPT, UPT, UR7, 0x1, URZ ;  /* 0x0000000107087890 */ /* 0x000fe4000fffe0ff */
[----:B------:R-:W-:Y:S02]  /*2180*/  UIMAD UR15, UR20, UR23, UR4 ;  /* 0x00000017140f72a4 */ /* 0x000fe4000f8e0204 */
[----:B------:R-:W-:Y:S02]  /*2190*/  UISETP.NE.AND UP0, UPT, UR8, 0x36, UPT ;  /* 0x000000360800788c */ /* 0x000fe4000bf05270 */
[----:B------:R-:W-:Y:S02]  /*21a0*/  USHF.L.U32 UR16, UR7, 0xb, URZ ;  /* 0x0000000b07107899 */ /* 0x000fe400080006ff */
[----:B------:R-:W-:Y:S02]  /*21b0*/  USEL UR10, URZ, 0x1, UP0 ;  /* 0x00000001ff0a7887 */ /* 0x000fe40008000000 */
[----:B------:R-:W-:Y:S02]  /*21c0*/  USEL UR30, UR8, URZ, UP0 ;  /* 0x000000ff081e7287 */ /* 0x000fe40008000000 */
[----:B------:R-:W-:Y:S02]  /*21d0*/  UIADD3 UR34, UP0, UPT, UR44, 0x80, URZ ;  /* 0x000000802c227890 */ /* 0x000fe4000ff1e0ff */
[----:B------:R-:W-:Y:S01]  /*21e0*/  ULEA UR8, UR30, UR29, 0x3 ;  /* 0x0000001d1e087291 */ /* 0x000fe2000f8e18ff */
[----:B------:R-:W-:Y:S01]  /*21f0*/  LOP3.LUT R3, R3, UR10, RZ, 0x3c, !PT ;  /* 0x0000000a03037c12 */ /* 0x000fe2000f8e3cff */
[----:B------:R-:W-:Y:S02]  /*2200*/  USHF.L.U32 UR10, UR26, 0x5, URZ ;  /* 0x000000051a0a7899 */ /* 0x000fe400080006ff */
[----:B------:R-:W-:Y:S01]  /*2210*/  UIADD3.X UR35, UPT, UPT, URZ, UR45, URZ, UP0, !UPT ;  /* 0x0000002dff237290 */ /* 0x000fe200087fe4ff */
[----:B--2---:R-:W-:Y:S01]  /*2220*/  SHF.L.U32 R0, R3, 0x1f, RZ ;  /* 0x0000001f03007819 */ /* 0x004fe200000006ff */
[----:B------:R-:W-:Y:S02]  /*2230*/  UIADD3 UR32, UP3, UPT, UR44, 0x200, URZ ;  /* 0x000002002c207890 */ /* 0x000fe4000ff7e0ff */
[----:B------:R-:W-:Y:S01]  /*2240*/  ULOP3.LUT UR17, UR38, UR16, URZ, 0xfc, !UPT ;  /* 0x0000001026117292 */ /* 0x000fe2000f8efcff */
[----:B------:R1:W2:Y:S01]  /*2250*/  SYNCS.PHASECHK.TRANS64.TRYWAIT P0, [UR8+0x1b0], R0 ;  /* 0x0001b000ff0075a7 */ /* 0x0002a20008001108 */
[----:B------:R-:W-:Y:S02]  /*2260*/  UIMAD UR8, UR21, UR24, UR5 ;  /* 0x00000018150872a4 */ /* 0x000fe4000f8e0205 */
[----:B------:R-:W-:Y:S02]  /*2270*/  UIMAD UR7, UR22, UR25, UR6 ;  /* 0x00000019160772a4 */ /* 0x000fe4000f8e0206 */
[----:B------:R-:W-:Y:S02]  /*2280*/  ULEA UR15, UR8, UR15, 0x5 ;  /* 0x0000000f080f7291 */ /* 0x000fe4000f8e28ff */
[----:B------:R-:W-:Y:S02]  /*2290*/  UIADD3 UR8, UPT, UPT, UR29, 0x2600, UR16 ;  /* 0x000026001d087890 */ /* 0x000fe4000fffe010 */
[----:B------:R-:W-:Y:S02]  /*22a0*/  ULEA UR7, UR7, UR15, 0xa ;  /* 0x0000000f07077291 */ /* 0x000fe4000f8e50ff */
[----:B------:R-:W-:Y:S02]  /*22b0*/  UIADD3.X UR33, UPT, UPT, URZ, UR45, URZ, UP3, !UPT ;  /* 0x0000002dff217290 */ /* 0x000fe40009ffe4ff */
[----:B------:R-:W-:Y:S02]  /*22c0*/  UPRMT UR7, UR7, 0x5410, URZ ;  /* 0x0000541007077896 */ /* 0x000fe400080000ff */
[----:B------:R-:W-:Y:S02]  /*22d0*/  UIADD3 UR16, UPT, UPT, UR29, 0x1d600, UR17 ;  /* 0x0001d6001d107890 */ /* 0x000fe4000fffe011 */
[----:B------:R-:W-:Y:S02]  /*22e0*/  UIADD3 UR36, UPT, UPT, UR20, 0x1, URZ ;  /* 0x0000000114247890 */ /* 0x000fe4000fffe0ff */
[----:B------:R-:W-:Y:S02]  /*22f0*/  UIADD3 UR28, UPT, UPT, UR21, 0x1, URZ ;  /* 0x00000001151c7890 */ /* 0x000fe4000fffe0ff */
[----:B------:R-:W-:Y:S01]  /*2300*/  UISETP.NE.AND UP2, UPT, UR36, UR51, UPT ;  /* 0x000000332400728c */ /* 0x000fe2000bf45270 */
[----:B------:R4:W-:Y:S01]  /*2310*/  UTMALDG.5D.IM2COL [UR8], [UR34], UR7 ;  /* 0x00000008220073b4 */ /* 0x0009e20008060007 */
[----:B------:R-:W-:Y:S02]  /*2320*/  UIADD3 UR27, UPT, UPT, UR22, 0x1, URZ ;  /* 0x00000001161b7890 */ /* 0x000fe4000fffe0ff */
[----:B------:R-:W-:Y:S01]  /*2330*/  UIADD3 UR31, UPT, UPT, UR31, 0x1, URZ ;  /* 0x000000011f1f7890 */ /* 0x000fe2000fffe0ff */
[----:B------:R-:W-:Y:S01]  /*2340*/  UMOV UR48, 0x30000 ;  /* 0x0003000000307882 */ /* 0x000fe20000000000 */
[----:B------:R-:W-:Y:S01]  /*2350*/  UMOV UR46, 0x0 ;  /* 0x00000000002e7882 */ /* 0x000fe20000000000 */
[----:B------:R-:W-:Y:S01]  /*2360*/  UMOV UR47, 0x10000000 ;  /* 0x10000000002f7882 */ /* 0x000fe20000000000 */
[----:B------:R-:W-:Y:S01]  /*2370*/  UMOV UR17, UR9 ;  /* 0x0000000900117c82 */ /* 0x000fe20008000000 */
[----:B------:R-:W-:Y:S02]  /*2380*/  UMOV UR18, UR10 ;  /* 0x0000000a00127c82 */ /* 0x000fe40008000000 */
[----:B------:R-:W-:Y:S01]  /*2390*/  @UP2 UIADD3 UR28, UPT, UPT, UR21, URZ, URZ ;  /* 0x000000ff151c2290 */ /* 0x000fe2000fffe0ff */
[----:B------:R3:W-:Y:S03]  /*23a0*/  UTMALDG.5D.MULTICAST [UR16], [UR32], UR48, desc[UR46] ;  /* 0x00002e10200073b4 */ /* 0x0007e60008021830 */
[----:B------:R-:W-:Y:S11]  /*23b0*/  UISETP.NE.AND UP1, UPT, UR28, UR40, UPT ;  /* 0x000000281c00728c */ /* 0x000ff6000bf25270 */
[----:B------:R-:W-:Y:S04]  /*23c0*/  @UP1 UIADD3 UR27, UPT, UPT, UR22, URZ, URZ ;  /* 0x000000ff161b1290 */ /* 0x000fe8000fffe0ff */
[----:B------:R-:W-:Y:S02]  /*23d0*/  UISETP.NE.AND UP0, UPT, UR27, UR41, UPT ;  /* 0x000000291b00728c */ /* 0x000fe4000bf05270 */
[----:B----4-:R-:W-:Y:S09]  /*23e0*/  UIADD3 UR8, UPT, UPT, UR26, 0x1, URZ ;  /* 0x000000011a087890 */ /* 0x010ff2000fffe0ff */
[----:B------:R-:W-:Y:S01]  /*23f0*/  @UP0 UIADD3 UR8, UPT, UPT, UR26, URZ, URZ ;  /* 0x000000ff1a080290 */ /* 0x000fe2000fffe0ff */
[----:B------:R-:W-:Y:S06]  /*2400*/  UMOV UR7, UR30 ;  /* 0x0000001e00077c82 */ /* 0x000fec0008000000 */
[----:B------:R-:W-:Y:S01]  /*2410*/  UMOV UR26, UR8 ;  /* 0x00000008001a7c82 */ /* 0x000fe20008000000 */
[----:B---3--:R-:W-:Y:S02]  /*2420*/  USEL UR22, UR27, URZ, UP0 ;  /* 0x000000ff1b167287 */ /* 0x008fe40008000000 */
[----:B------:R-:W-:Y:S02]  /*2430*/  UISETP.NE.AND UP0, UPT, UR31, UR42, UPT ;  /* 0x0000002a1f00728c */ /* 0x000fe4000bf05270 */
[----:B------:R-:W-:Y:S02]  /*2440*/  USEL UR20, UR36, URZ, UP2 ;  /* 0x000000ff24147287 */ /* 0x000fe40009000000 */
[----:B------:R-:W-:Y:S05]  /*2450*/  USEL UR21, UR28, URZ, UP1 ;  /* 0x000000ff1c157287 */ /* 0x000fea0008800000 */
[----:B-1----:R-:W-:Y:S07]  /*2460*/  BRA.U UP0, `(.L_x_29) ;  /* 0xfffffffd00047547 */ /* 0x002fee000b83ffff */
.L_x_23:
[----:B------:R-:W-:Y:S01]  /*2470*/  ULEA UR4, UR30, UR29, 0x3 ;  /* 0x0000001d1e047291 */ /* 0x000fe2000f8e18ff */
[----:B-1----:R-:W-:Y:S01]  /*2480*/  SHF.L.U32 R0, R3, 0x1f, RZ ;  /* 0x0000001f03007819 */ /* 0x002fe200000006ff */
[----:B------:R-:W-:Y:S01]  /*2490*/  @!P1 SYNCS.ARRIVE.TRANS64.A1T0 RZ, [UR29+0x378], RZ ;  /* 0x000378ffffff99a7 */ /* 0x000fe2000810001d */
[----:B------:R-:W-:-:S06]  /*24a0*/  UISETP.GE.AND UP0, UPT, UR52, 0x1, UPT ;  /* 0x000000013400788c */ /* 0x000fcc000bf06270 */
[----:B--2---:R1:W2:Y:S03]  /*24b0*/  SYNCS.PHASECHK.TRANS64.TRYWAIT P0, [UR4+0x1b0], R0 ;  /* 0x0001b000ff0075a7 */ /* 0x0042a60008001104 */
[----:B------:R-:W-:Y:S05]  /*24c0*/  BRA.U !UP0, `(.L_x_30) ;  /* 0x00000005089c7547 */ /* 0x000fea000b800000 */
[----:B------:R-:W3:Y:S01]  /*24d0*/  LDCU.128 UR8, c[0x0][0x480] ;  /* 0x00009000ff0877ac */ /* 0x000ee20008000c00 */
[----:B------:R-:W4:Y:S01]  /*24e0*/  LDCU.128 UR32, c[0x0][0x490] ;  /* 0x00009200ff2077ac */ /* 0x000f220008000c00 */
[----:B------:R-:W1:Y:S01]  /*24f0*/  LDCU UR13, c[0x0][0x4c8] ;  /* 0x00009900ff0d77ac */ /* 0x000e620008000800 */
        /* <DEDUP_REMOVED lines=14> */
[----:B------:R-:W4:Y:S03]  /*25e0*/  LDCU.64 UR32, c[0x0][0x4c0] ;  /* 0x00009800ff2077ac */ /* 0x000f260008000a00 */
[----:B------:R-:W-:-:S02]  /*25f0*/  USEL UR4, UR5, UR4, !UP0 ;  /* 0x0000000405047287 */ /* 0x000fc4000c000000 */
[----:B------:R-:W-:Y:S02]  /*2600*/  UISETP.NE.AND UP0, UPT, UR34, 0x1, UPT ;  /* 0x000000012200788c */ /* 0x000fe4000bf05270 */
[----:B------:R-:W-:Y:S01]  /*2610*/  UIMAD.WIDE.U32 UR6, UR4, UR35, URZ ;  /* 0x00000023040672a5 */ /* 0x000fe2000f8e00ff */
[----:B------:R-:W1:Y:S01]  /*2620*/  LDCU.64 UR24, c[0x0][0x4d0] ;  /* 0x00009a00ff1877ac */ /* 0x000e620008000a00 */
[----:B------:R-:W-:-:S05]  /*2630*/  UIADD3 UR42, UPT, UPT, UR52, UR42, URZ ;  /* 0x0000002a342a7290 */ /* 0x000fca000fffe0ff */
[----:B------:R-:W-:Y:S01]  /*2640*/  UMOV UR6, UR7 ;  /* 0x0000000700067c82 */ /* 0x000fe20008000000 */
[----:B------:R-:W-:Y:S02]  /*2650*/  UIADD3 UR7, UPT, UPT, -UR5, URZ, URZ ;  /* 0x000000ff05077290 */ /* 0x000fe4000fffe1ff */
[----:B---3--:R-:W-:Y:S02]  /*2660*/  USHF.R.U32.HI UR6, URZ, UR9, UR6 ;  /* 0x00000009ff067299 */ /* 0x008fe40008011606 */
[----:B------:R-:W-:Y:S02]  /*2670*/  UIMAD UR7, UR8, UR7, UR43 ;  /* 0x00000007080772a4 */ /* 0x000fe4000f8e022b */
[----:B------:R-:W-:Y:S02]  /*2680*/  USEL UR14, UR4, UR6, !UP0 ;  /* 0x00000006040e7287 */ /* 0x000fe4000c000000 */
[----:B------:R-:W-:Y:S02]  /*2690*/  UIADD3 UR6, UPT, UPT, -UR4, URZ, URZ ;  /* 0x000000ff04067290 */ /* 0x000fe4000fffe1ff */
[----:B------:R-:W-:-:S02]  /*26a0*/  UIADD3 UR9, UPT, UPT, -UR14, URZ, URZ ;  /* 0x000000ff0e097290 */ /* 0x000fc4000fffe1ff */
[----:B------:R-:W-:Y:S02]  /*26b0*/  UIMAD UR12, UR11, UR6, UR5 ;  /* 0x000000060b0c72a4 */ /* 0x000fe4000f8e0205 */
[----:B------:R-:W-:Y:S02]  /*26c0*/  UIMAD UR9, UR34, UR9, UR4 ;  /* 0x00000009220972a4 */ /* 0x000fe4000f8e0204 */
[----:B----4-:R-:W-:Y:S01]  /*26d0*/  UIMAD UR11, UR7, UR32, UR10 ;  /* 0x00000020070b72a4 */ /* 0x010fe2000f8e020a */
[----:B------:R-:W3:Y:S02]  /*26e0*/  LDCU.64 UR4, c[0x0][0x4f8] ;  /* 0x00009f00ff0477ac */ /* 0x000ee40008000a00 */
[----:B------:R-:W4:Y:S01]  /*26f0*/  LDCU UR6, c[0x0][0x500] ;  /* 0x0000a000ff0677ac */ /* 0x000f220008000800 */
[----:B-1----:R-:W-:Y:S02]  /*2700*/  UIMAD UR12, UR12, UR33, UR16 ;  /* 0x000000210c0c72a4 */ /* 0x002fe4000f8e0210 */
[----:B------:R-:W-:Y:S01]  /*2710*/  UIMAD UR13, UR9, UR13, UR17 ;  /* 0x0000000d090d72a4 */ /* 0x000fe2000f8e0211 */
[----:B------:R-:W-:Y:S01]  /*2720*/  UMOV UR36, UR52 ;  /* 0x0000003400247c82 */ /* 0x000fe20008000000 */
[----:B------:R-:W-:-:S10]  /*2730*/  UMOV UR7, UR30 ;  /* 0x0000001e00077c82 */ /* 0x000fd40008000000 */
.L_x_36:
[----:B------:R-:W-:Y:S01]  /*2740*/  @!P3 MOV R4, 0x1000 ;  /* 0x000010000004b802 */ /* 0x000fe20000000f00 */
[----:B------:R-:W-:Y:S01]  /*2750*/  ULEA UR9, UR7, UR29, 0x3 ;  /* 0x0000001d07097291 */ /* 0x000fe2000f8e18ff */
[----:B--23--:R-:W-:Y:S11]  /*2760*/  @P0 BRA `(.L_x_31) ;  /* 0x00000000000c0947 */ /* 0x00cff60003800000 */
[----:B------:R-:W-:Y:S04]  /*2770*/  SHF.L.U32 R5, R3, 0x1f, RZ ;  /* 0x0000001f03057819 */ /* 0x000fe800000006ff */
[----:B------:R-:W1:Y:S02]  /*2780*/  SYNCS.PHASECHK.TRANS64.TRYWAIT P0, [UR9+0x1b0], R5 ;  /* 0x0001b005ff0075a7 */ /* 0x000e640008001109 */
[----:B-1----:R-:W-:Y:S05]  /*2790*/  @!P0 BRA `(.L_x_32) ;  /* 0x0000006400a48947 */ /* 0x002fea0003800000 */
.L_x_31:
[----:B------:R2:W-:Y:S01]  /*27a0*/  @!P3 SYNCS.ARRIVE.TRANS64 RZ, [UR9], R4 ;  /* 0x00000004ffffb9a7 */ /* 0x0005e20008000009 */
[----:B------:R-:W-:Y:S04]  /*27b0*/  ULOP3.LUT UR8, UR37, 0x2, URZ, 0xfc, !UPT ;  /* 0x0000000225087892 */ /* 0x000fe8000f8efcff */
[----:B------:R-:W-:Y:S09]  /*27c0*/  UISETP.NE.AND UP0, UPT, UR8, 0x2, UPT ;  /* 0x000000020800788c */ /* 0x000ff2000bf05270 */
[----:B------:R-:W-:Y:S05]  /*27d0*/  BRA.U UP0, `(.L_x_33) ;  /* 0x0000000100047547 */ /* 0x000fea000b800000 */
[----:B---34-:R-:W-:Y:S05]  /*27e0*/  BPT.TRAP 0x1 ;  /* 0x000000040000795c */ /* 0x018fea0000300000 */
.L_x_33:
[----:B------:R-:W-:Y:S04]  /*27f0*/  BSSY.RECONVERGENT B0, `(.L_x_34) ;  /* 0x0000003000007945 */ /* 0x000fe80003800200 */
[----:B------:R-:W-:Y:S05]  /*2800*/  @P2 BRA `(.L_x_35) ;  /* 0x0000000000042947 */ /* 0x000fea0003800000 */
[----:B---34-:R-:W-:Y:S05]  /*2810*/  BPT.TRAP 0x1 ;  /* 0x000000040000795c */ /* 0x018fea0000300000 */
.L_x_35:
[----:B---34-:R-:W-:Y:S05]  /*2820*/  BSYNC.RECONVERGENT B0 ;  /* 0x0000000000007941 */ /* 0x018fea0003800200 */
.L_x_34:
[----:B------:R-:W-:Y:S02]  /*2830*/  UIADD3 UR8, UPT, UPT, UR7, 0x1, URZ ;  /* 0x0000000107087890 */ /* 0x000fe4000fffe0ff */
[----:B------:R-:W-:Y:S02]  /*2840*/  UIMAD UR16, UR20, UR23, UR4 ;  /* 0x00000017141072a4 */ /* 0x000fe4000f8e0204 */
[----:B------:R-:W-:Y:S02]  /*2850*/  UISETP.NE.AND UP0, UPT, UR8, 0x36, UPT ;  /* 0x000000360800788c */ /* 0x000fe4000bf05270 */
[----:B------:R-:W-:Y:S02]  /*2860*/  UIMAD UR15, UR21, UR24, UR5 ;  /* 0x00000018150f72a4 */ /* 0x000fe4000f8e0205 */
[----:B------:R-:W-:Y:S02]  /*2870*/  USEL UR10, URZ, 0x1, UP0 ;  /* 0x00000001ff0a7887 */ /* 0x000fe40008000000 */
[----:B------:R-:W-:Y:S02]  /*2880*/  USEL UR30, UR8, URZ, UP0 ;  /* 0x000000ff081e7287 */ /* 0x000fe40008000000 */
[----:B------:R-:W-:Y:S02]  /*2890*/  ULEA UR15, UR15, UR16, 0x5 ;  /* 0x000000100f0f7291 */ /* 0x000fe4000f8e28ff */
[----:B------:R-:W-:Y:S01]  /*28a0*/  ULEA UR8, UR30, UR29, 0x3 ;  /* 0x0000001d1e087291 */ /* 0x000fe2000f8e18ff */
[----:B------:R-:W-:Y:S01]  /*28b0*/  LOP3.LUT R3, R3, UR10, RZ, 0x3c, !PT ;  /* 0x0000000a03037c12 */ /* 0x000fe2000f8e3cff */
[----:B------:R-:W-:Y:S02]  /*28c0*/  UIADD3 UR34, UP0, UPT, UR44, 0x80, URZ ;  /* 0x000000802c227890 */ /* 0x000fe4000ff1e0ff */
[----:B------:R-:W-:Y:S01]  /*28d0*/  USHF.L.U32 UR10, UR26, 0x5, URZ ;  /* 0x000000051a0a7899 */ /* 0x000fe200080006ff */
[----:B-1----:R-:W-:Y:S01]  /*28e0*/  SHF.L.U32 R0, R3, 0x1f, RZ ;  /* 0x0000001f03007819 */ /* 0x002fe200000006ff */
[----:B------:R-:W-:Y:S02]  /*28f0*/  UIADD3.X UR35, UPT, UPT, URZ, UR45, URZ, UP0, !UPT ;  /* 0x0000002dff237290 */ /* 0x000fe400087fe4ff */
[----:B------:R-:W-:Y:S01]  /*2900*/  UIADD3 UR32, UP3, UPT, UR44, 0x200, URZ ;  /* 0x000002002c207890 */ /* 0x000fe2000ff7e0ff */
[----:B------:R1:W3:Y:S01]  /*2910*/  SYNCS.PHASECHK.TRANS64.TRYWAIT P0, [UR8+0x1b0], R0 ;  /* 0x0001b000ff0075a7 */ /* 0x0002e20008001108 */
[----:B------:R-:W-:Y:S02]  /*2920*/  USHF.L.U32 UR8, UR7, 0xb, URZ ;  /* 0x0000000b07087899 */ /* 0x000fe400080006ff */
[----:B------:R-:W-:Y:S02]  /*2930*/  UIMAD UR7, UR22, UR25, UR6 ;  /* 0x00000019160772a4 */ /* 0x000fe4000f8e0206 */
[----:B------:R-:W-:Y:S02]  /*2940*/  ULOP3.LUT UR18, UR38, UR8, URZ, 0xfc, !UPT ;  /* 0x0000000826127292 */ /* 0x000fe4000f8efcff */
[----:B------:R-:W-:Y:S02]  /*2950*/  ULEA UR7, UR7, UR15, 0xa ;  /* 0x0000000f07077291 */ /* 0x000fe4000f8e50ff */
[----:B------:R-:W-:Y:S02]  /*2960*/  UIADD3 UR8, UPT, UPT, UR29, 0x2600, UR8 ;  /* 0x000026001d087890 */ /* 0x000fe4000fffe008 */
[----:B------:R-:W-:Y:S02]  /*2970*/  UPRMT UR7, UR7, 0x5410, URZ ;  /* 0x0000541007077896 */ /* 0x000fe400080000ff */
[----:B------:R-:W-:Y:S02]  /*2980*/  UIADD3.X UR33, UPT, UPT, URZ, UR45, URZ, UP3, !UPT ;  /* 0x0000002dff217290 */ /* 0x000fe40009ffe4ff */
[----:B------:R-:W-:Y:S02]  /*2990*/  UIADD3 UR16, UPT, UPT, UR29, 0x1d600, UR18 ;  /* 0x0001d6001d107890 */ /* 0x000fe4000fffe012 */
[----:B------:R-:W-:Y:S02]  /*29a0*/  UIADD3 UR31, UPT, UPT, UR20, 0x1, URZ ;  /* 0x00000001141f7890 */ /* 0x000fe4000fffe0ff */
[----:B------:R-:W-:Y:S01]  /*29b0*/  UIADD3 UR28, UPT, UPT, UR21, 0x1, URZ ;  /* 0x00000001151c7890 */ /* 0x000fe2000fffe0ff */
[----:B------:R4:W-:Y:S01]  /*29c0*/  UTMALDG.5D.IM2COL [UR8], [UR34], UR7 ;  /* 0x00000008220073b4 */ /* 0x0009e20008060007 */
[----:B------:R-:W-:Y:S02]  /*29d0*/  UISETP.NE.AND UP2, UPT, UR31, UR48, UPT ;  /* 0x000000301f00728c */ /* 0x000fe4000bf45270 */
[----:B------:R-:W-:Y:S01]  /*29e0*/  UIADD3 UR27, UPT, UPT, UR22, 0x1, URZ ;  /* 0x00000001161b7890 */ /* 0x000fe2000fffe0ff */
[----:B------:R-:W-:Y:S01]  /*29f0*/  UMOV UR43, 0x30000 ;  /* 0x00030000002b7882 */ /* 0x000fe20000000000 */
[----:B------:R-:W-:Y:S01]  /*2a00*/  UMOV UR46, 0x0 ;  /* 0x00000000002e7882 */ /* 0x000fe20000000000 */
[----:B------:R-:W-:Y:S01]  /*2a10*/  UMOV UR47, 0x10000000 ;  /* 0x10000000002f7882 */ /* 0x000fe20000000000 */
[----:B------:R-:W-:Y:S01]  /*2a20*/  UMOV UR17, UR9 ;  /* 0x0000000900117c82 */ /* 0x000fe20008000000 */
[----:B------:R-:W-:Y:S02]  /*2a30*/  UMOV UR18, UR10 ;  /* 0x0000000a00127c82 */ /* 0x000fe40008000000 */
[----:B------:R2:W-:Y:S02]  /*2a40*/  UTMALDG.5D.MULTICAST [UR16], [UR32], UR43, desc[UR46] ;  /* 0x00002e10200073b4 */ /* 0x0005e4000802182b */
[----:B------:R-:W-:Y:S04]  /*2a50*/  @UP2 UIADD3 UR28, UPT, UPT, UR21, URZ, URZ ;  /* 0x000000ff151c2290 */ /* 0x000fe8000fffe0ff */
[----:B------:R-:W-:Y:S11]  /*2a60*/  UISETP.NE.AND UP1, UPT, UR28, UR40, UPT ;  /* 0x000000281c00728c */ /* 0x000ff6000bf25270 */
[----:B------:R-:W-:Y:S04]  /*2a70*/  @UP1 UIADD3 UR27, UPT, UPT, UR22, URZ, URZ ;  /* 0x000000ff161b1290 */ /* 0x000fe8000fffe0ff */
[----:B------:R-:W-:Y:S02]  /*2a80*/  UISETP.NE.AND UP0, UPT, UR27, UR41, UPT ;  /* 0x000000291b00728c */ /* 0x000fe4000bf05270 */
[----:B----4-:R-:W-:Y:S09]  /*2a90*/  UIADD3 UR8, UPT, UPT, UR26, 0x1, URZ ;  /* 0x000000011a087890 */ /* 0x010ff2000fffe0ff */
[----:B------:R-:W-:Y:S02]  /*2aa0*/  @UP0 UIADD3 UR8, UPT, UPT, UR26, URZ, URZ ;  /* 0x000000ff1a080290 */ /* 0x000fe4000fffe0ff */
[----:B------:R-:W-:Y:S05]  /*2ab0*/  UIADD3 UR7, UPT, UPT, UR36, -0x1, URZ ;  /* 0xffffffff24077890 */ /* 0x000fea000fffe0ff */
[----:B------:R-:W-:Y:S01]  /*2ac0*/  UMOV UR26, UR8 ;  /* 0x00000008001a7c82 */ /* 0x000fe20008000000 */
[----:B--2---:R-:W-:Y:S02]  /*2ad0*/  USEL UR22, UR27, URZ, UP0 ;  /* 0x000000ff1b167287 */ /* 0x004fe40008000000 */
[----:B------:R-:W-:Y:S02]  /*2ae0*/  UISETP.GT.U32.AND UP0, UPT, UR36, 0x1, UPT ;  /* 0x000000012400788c */ /* 0x000fe4000bf04070 */
[----:B------:R-:W-:Y:S02]  /*2af0*/  USEL UR20, UR31, URZ, UP2 ;  /* 0x000000ff1f147287 */ /* 0x000fe40009000000 */
[----:B------:R-:W-:Y:S01]  /*2b00*/  USEL UR21, UR28, URZ, UP1 ;  /* 0x000000ff1c157287 */ /* 0x000fe20008800000 */
[----:B------:R-:W-:Y:S01]  /*2b10*/  UMOV UR36, UR7 ;  /* 0x0000000700247c82 */ /* 0x000fe20008000000 */
[----:B------:R-:W-:Y:S03]  /*2b20*/  UMOV UR7, UR30 ;  /* 0x0000001e00077c82 */ /* 0x000fe60008000000 */
[----:B-1----:R-:W-:Y:S07]  /*2b30*/  BRA.U UP0, `(.L_x_36) ;  /* 0xfffffffd00007547 */ /* 0x002fee000b83ffff */
.L_x_30:
[----:B------:R-:W-:Y:S01]  /*2b40*/  SHF.L.U32 R4, R2, 0x1f, RZ ;  /* 0x0000001f02047819 */ /* 0x000fe200000006ff */
[----:B------:R-:W-:-:S03]  /*2b50*/  NOP ;  /* 0x0000000000007918 */ /* 0x000fc60000000000 */
[----:B--23--:R-:W2:Y:S02]  /*2b60*/  SYNCS.PHASECHK.TRANS64.TRYWAIT P0, [UR29+0x380], R4 ;  /* 0x00038004ff0075a7 */ /* 0x00cea4000800111d */
[----:B--2---:R-:W-:Y:S05]  /*2b70*/  @!P0 BRA `(.L_x_37) ;  /* 0x0000006000c48947 */ /* 0x004fea0003800000 */
.L_x_148:
[----:B-1----:R-:W1:Y:S01]  /*2b80*/  LDS.128 R4, [UR29+0x3c0] ;  /* 0x0003c01dff047984 */ /* 0x002e620008000c00 */
[----:B------:R-:W-:Y:S02]  /*2b90*/  UIADD3 UR4, UPT, UPT, UR29, 0x388, URZ ;  /* 0x000003881d047890 */ /* 0x000fe4000fffe0ff */
[----:B------:R-:W-:Y:S01]  /*2ba0*/  UISETP.GE.AND UP0, UPT, UR39, 0x1, UPT ;  /* 0x000000012700788c */ /* 0x000fe2000bf06270 */
[----:B------:R-:W-:Y:S01]  /*2bb0*/  @!PT LDS RZ, [RZ] ;  /* 0x00000000fffff984 */ /* 0x000fe20000000800 */
[----:B------:R-:W-:Y:S01]  /*2bc0*/  @!PT LDS RZ, [RZ] ;  /* 0x00000000fffff984 */ /* 0x000fe20000000800 */
[----:B------:R-:W-:Y:S01]  /*2bd0*/  @!PT LDS RZ, [RZ] ;  /* 0x00000000fffff984 */ /* 0x000fe20000000800 */
[----:B------:R-:W-:Y:S01]  /*2be0*/  @!PT LDS RZ, [RZ] ;  /* 0x00000000fffff984 */ /* 0x000fe20000000800 */
[----:B------:R2:W-:Y:S06]  /*2bf0*/  MEMBAR.ALL.CTA ;  /* 0x0000000000007992 */ /* 0x0005ec0000008000 */
[----:B--2---:R-:W2:Y:S01]  /*2c00*/  FENCE.VIEW.ASYNC.S ;  /* 0x00000000000073c6 */ /* 0x004ea20000000000 */
[----:B------:R-:W-:-:S09]  /*2c10*/  UPRMT UR4, URZ, 0x654, UR4 ;  /* 0x00000654ff047896 */ /* 0x000fd20008000004 */
[----:B--2---:R-:W-:Y:S01]  /*2c20*/  SYNCS.ARRIVE.TRANS64.RED.A1T0 RZ, [UR4], RZ ;  /* 0x000000ffffff79a7 */ /* 0x004fe20008100404 */
[----:B-1----:R-:W-:-:S13]  /*2c30*/  LOP3.LUT P0, RZ, R6, 0x1, RZ, 0xc0, !PT ;  /* 0x0000000106ff7812 */ /* 0x002fda000780c0ff */
[----:B------:R-:W-:Y:S01]  /*2c40*/  VOTEU.ANY UP1, P0 ;  /* 0x0000000000ff7886 */ /* 0x000fe20000020100 */
[----:B------:R-:W-:-:S13]  /*2c50*/  PLOP3.LUT P0, PT, PT, PT, UP1, 0x80, 0x8 ;  /* 0x000000000008781c */ /* 0x000fda0003f0f018 */
[----:B------:R-:W-:Y:S02]  /*2c60*/  @P0 MOV R0, R4 ;  /* 0x0000000400000202 */ /* 0x000fe40000000f00 */
[----:B------:R-:W-:Y:S02]  /*2c70*/  @P0 LOP3.LUT R4, R5, 0xffff, RZ, 0xc0, !PT ;  /* 0x0000ffff05040812 */ /* 0x000fe400078ec0ff */
[----:B------:R-:W-:Y:S02]  /*2c80*/  @P0 R2UR UR6, R0 ;  /* 0x00000000000602ca */ /* 0x000fe400000e0000 */
[----:B------:R-:W-:-:S11]  /*2c90*/  @P0 R2UR UR5, R4 ;  /* 0x00000000040502ca */ /* 0x000fd600000e0000 */
[----:B------:R-:W-:Y:S02]  /*2ca0*/  @UP1 UMOV UR50, UR6 ;  /* 0x0000000600321c82 */ /* 0x000fe40008000000 */
[----:B------:R-:W-:Y:S01]  /*2cb0*/  @UP1 UMOV UR49, UR5 ;  /* 0x0000000500311c82 */ /* 0x000fe20008000000 */
[----:B------:R-:W-:Y:S05]  /*2cc0*/  BRA.U !UP0, `(.L_x_38) ;  /* 0x0000000108d47547 */ /* 0x000fea000b800000 */
[----:B------:R-:W1:Y:S01]  /*2cd0*/  LDCU.128 UR16, c[0x0][0xc10] ;  /* 0x00018200ff1077ac */ /* 0x000e620008000c00 */
[----:B------:R-:W2:Y:S01]  /*2ce0*/  LDCU UR21, c[0x0][0xc20] ;  /* 0x00018400ff1577ac */ /* 0x000ea20008000800 */
[----:B------:R-:W3:Y:S01]  /*2cf0*/  LDCU UR20, c[0x0][0xc0c] ;  /* 0x00018180ff1477ac */ /* 0x000ee20008000800 */
[----:B------:R-:W4:Y:S01]  /*2d00*/  LDCU.64 UR12, c[0x0][0xc28] ;  /* 0x00018500ff0c77ac */ /* 0x000f220008000a00 */
[----:B------:R-:W-:Y:S02]  /*2d10*/  UISETP.NE.AND UP3, UPT, UR39, 0x1, UPT ;  /* 0x000000012700788c */ /* 0x000fe4000bf65270 */
[----:B-1----:R-:W-:Y:S02]  /*2d20*/  UIMAD.WIDE.U32 UR4, UR53, UR19, URZ ;  /* 0x00000013350472a5 */ /* 0x002fe4000f8e00ff */
[----:B------:R-:W-:Y:S02]  /*2d30*/  UIMAD.WIDE.U32 UR6, UR54, UR16, URZ ;  /* 0x00000010360672a5 */ /* 0x000fe4000f8e00ff */
[----:B------:R-:W-:-:S02]  /*2d40*/  UISETP.NE.AND UP0, UPT, UR18, 0x1, UPT ;  /* 0x000000011200788c */ /* 0x000fc4000bf05270 */
[----:B------:R-:W-:Y:S01]  /*2d50*/  UIMAD.WIDE.U32 UR14, UR49, UR19, URZ ;  /* 0x00000013310e72a5 */ /* 0x000fe2000f8e00ff */
[----:B------:R-:W-:Y:S01]  /*2d60*/  UMOV UR4, UR5 ;  /* 0x0000000500047c82 */ /* 0x000fe20008000000 */
[----:B---3--:R-:W-:Y:S02]  /*2d70*/  UISETP.NE.AND UP2, UPT, UR20, 0x1, UPT ;  /* 0x000000011400788c */ /* 0x008fe4000bf45270 */
[----:B--2---:R-:W-:Y:S02]  /*2d80*/  USHF.R.U32.HI UR5, URZ, UR21, UR4 ;  /* 0x00000015ff057299 */ /* 0x004fe40008011604 */
[----:B------:R-:W-:Y:S01]  /*2d90*/  UIMAD.WIDE.U32 UR10, UR50, UR16, URZ ;  /* 0x00000010320a72a5 */ /* 0x000fe2000f8e00ff */
[----:B------:R-:W-:Y:S01]  /*2da0*/  UMOV UR4, UR7 ;  /* 0x0000000700047c82 */ /* 0x000fe20008000000 */
[----:B------:R-:W-:Y:S02]  /*2db0*/  USEL UR5, UR53, UR5, !UP0 ;  /* 0x0000000535057287 */ /* 0x000fe4000c000000 */
[----:B------:R-:W-:-:S02]  /*2dc0*/  USHF.R.U32.HI UR4, URZ, UR17, UR4 ;  /* 0x00000011ff047299 */ /* 0x000fc40008011604 */
[----:B----4-:R-:W-:Y:S02]  /*2dd0*/  UIMAD.WIDE.U32 UR8, UR5, UR12, URZ ;  /* 0x0000000c050872a5 */ /* 0x010fe4000f8e00ff */
[----:B------:R-:W-:Y:S01]  /*2de0*/  USEL UR6, UR54, UR4, !UP2 ;  /* 0x0000000436067287 */ /* 0x000fe2000d000000 */
[----:B------:R-:W-:Y:S02]  /*2df0*/  UMOV UR10, UR11 ;  /* 0x0000000b000a7c82 */ /* 0x000fe40008000000 */
[----:B------:R-:W-:Y:S01]  /*2e00*/  UMOV UR4, UR15 ;  /* 0x0000000f00047c82 */ /* 0x000fe20008000000 */
[----:B------:R-:W-:Y:S01]  /*2e10*/  UIMAD.WIDE.U32 UR14, UR6, UR12, URZ ;  /* 0x0000000c060e72a5 */ /* 0x000fe2000f8e00ff */
[----:B------:R-:W-:Y:S01]  /*2e20*/  UMOV UR8, UR9 ;  /* 0x0000000900087c82 */ /* 0x000fe20008000000 */
[----:B------:R-:W-:Y:S02]  /*2e30*/  USHF.R.U32.HI UR4, URZ, UR21, UR4 ;  /* 0x00000015ff047299 */ /* 0x000fe40008011604 */
[----:B------:R-:W-:-:S03]  /*2e40*/  @UP3 USHF.R.U32.HI UR5, URZ, UR13, UR8 ;  /* 0x0000000dff053299 */ /* 0x000fc60008011608 */
[----:B------:R-:W-:Y:S01]  /*2e50*/  UMOV UR14, UR15 ;  /* 0x0000000f000e7c82 */ /* 0x000fe20008000000 */
[----:B------:R-:W-:Y:S02]  /*2e60*/  USHF.R.U32.HI UR17, URZ, UR17, UR10 ;  /* 0x00000011ff117299 */ /* 0x000fe4000801160a */
[----:B------:R-:W-:Y:S02]  /*2e70*/  USEL UR4, UR49, UR4, !UP0 ;  /* 0x0000000431047287 */ /* 0x000fe4000c000000 */
[----:B------:R-:W-:Y:S02]  /*2e80*/  @UP3 USHF.R.U32.HI UR6, URZ, UR13, UR14 ;  /* 0x0000000dff063299 */ /* 0x000fe4000801160e */
[----:B------:R-:W-:Y:S02]  /*2e90*/  UIMAD UR7, UR39, UR5, URZ ;  /* 0x00000005270772a4 */ /* 0x000fe4000f8e02ff */
[----:B------:R-:W-:Y:S02]  /*2ea0*/  USEL UR5, UR50, UR17, !UP2 ;  /* 0x0000001132057287 */ /* 0x000fe4000d000000 */
[----:B------:R-:W-:-:S02]  /*2eb0*/  UIMAD UR10, UR39, UR6, URZ ;  /* 0x00000006270a72a4 */ /* 0x000fc4000f8e02ff */
[----:B------:R-:W-:Y:S02]  /*2ec0*/  UISETP.GE.AND UP0, UPT, UR4, UR7, UPT ;  /* 0x000000070400728c */ /* 0x000fe4000bf06270 */
[----:B------:R-:W-:Y:S02]  /*2ed0*/  UIMAD.WIDE.U32 UR8, UR4, UR12, URZ ;  /* 0x0000000c040872a5 */ /* 0x000fe4000f8e00ff */
[----:B------:R-:W-:Y:S02]  /*2ee0*/  UISETP.GE.OR UP0, UPT, UR5, UR10, UP0 ;  /* 0x0000000a0500728c */ /* 0x000fe40008706670 */
[----:B------:R-:W-:-:S03]  /*2ef0*/  UIMAD.WIDE.U32 UR10, UR5, UR12, URZ ;  /* 0x0000000c050a72a5 */ /* 0x000fc6000f8e00ff */
[----:B------:R-:W-:Y:S01]  /*2f00*/  UMOV UR7, UR9 ;  /* 0x0000000900077c82 */ /* 0x000fe20008000000 */
[----:B------:R-:W-:Y:S02]  /*2f10*/  UIADD3 UR9, UPT, UPT, -UR4, URZ, URZ ;  /* 0x000000ff04097290 */ /* 0x000fe4000fffe1ff */
[----:B------:R-:W-:Y:S02]  /*2f20*/  USHF.R.U32.HI UR7, URZ, UR13, UR7 ;  /* 0x0000000dff077299 */ /* 0x000fe40008011607 */
[----:B------:R-:W-:Y:S02]  /*2f30*/  UIMAD UR10, UR18, UR9, UR49 ;  /* 0x00000009120a72a4 */ /* 0x000fe4000f8e0231 */
[----:B------:R-:W-:Y:S01]  /*2f40*/  USEL UR7, UR4, UR7, !UP3 ;  /* 0x0000000704077287 */ /* 0x000fe2000d800000 */
[----:B------:R-:W-:Y:S01]  /*2f50*/  @!UP0 UMOV UR8, UR11 ;  /* 0x0000000b00088c82 */ /* 0x000fe20008000000 */
[----:B------:R-:W-:Y:S02]  /*2f60*/  UIADD3 UR11, UPT, UPT, -UR5, URZ, URZ ;  /* 0x000000ff050b7290 */ /* 0x000fe4000fffe1ff */
[----:B------:R-:W-:-:S02]  /*2f70*/  @!UP0 USHF.R.U32.HI UR8, URZ, UR13, UR8 ;  /* 0x0000000dff088299 */ /* 0x000fc40008011608 */
[----:B------:R-:W-:Y:S02]  /*2f80*/  UIADD3 UR9, UPT, UPT, -UR7, URZ, URZ ;  /* 0x000000ff07097290 */ /* 0x000fe4000fffe1ff */
[----:B------:R-:W-:Y:S02]  /*2f90*/  @!UP0 USEL UR8, UR5, UR8, !UP3 ;  /* 0x0000000805088287 */ /* 0x000fe4000d800000 */
[----:B------:R-:W-:Y:S02]  /*2fa0*/  UIMAD UR9, UR39, UR9, UR4 ;  /* 0x00000009270972a4 */ /* 0x000fe4000f8e0204 */
[----:B------:R-:W-:Y:S02]  /*2fb0*/  @!UP0 UIADD3 UR7, UPT, UPT, UR7, -UR8, URZ ;  /* 0x8000000807078290 */ /* 0x000fe4000fffe0ff */
[----:B------:R-:W-:Y:S02]  /*2fc0*/  @!UP0 UIMAD UR8, UR9, UR6, UR8 ;  /* 0x00000006090882a4 */ /* 0x000fe4000f8e0208 */
[----:B------:R-:W-:-:S02]  /*2fd0*/  @!UP0 UIMAD UR4, UR39, UR7, UR5 ;  /* 0x00000007270482a4 */ /* 0x000fc4000f8e0205 */
[----:B------:R-:W-:Y:S02]  /*2fe0*/  UIMAD UR6, UR20, UR11, UR50 ;  /* 0x0000000b140672a4 */ /* 0x000fe4000f8e0232 */
[----:B------:R-:W-:Y:S01]  /*2ff0*/  UIMAD UR49, UR4, UR18, UR10 ;  /* 0x00000012043172a4 */ /* 0x000fe2000f8e020a */
[----:B------:R-:W-:Y:S02]  /*3000*/  @!UP0 UMOV UR5, UR8 ;  /* 0x0000000800058c82 */ /* 0x000fe40008000000 */
[----:B------:R-:W-:-:S12]  /*3010*/  UIMAD UR50, UR5, UR20, UR6 ;  /* 0x00000014053272a4 */ /* 0x000fd8000f8e0206 */
.L_x_38:
[----:B------:R-:W1:Y:S02]  /*3020*/  LDCU UR4, c[0x0][0xc30] ;  /* 0x00018600ff0477ac */ /* 0x000e640008000800 */
[----:B-1----:R-:W-:-:S09]  /*3030*/  UISETP.NE.AND UP0, UPT, UR4, 0x1, UPT ;  /* 0x000000010400788c */ /* 0x002fd2000bf05270 */
[----:B------:R-:W-:Y:S05]  /*3040*/  BRA.U UP0, `(.L_x_39) ;  /* 0x0000000100447547 */ /* 0x000fea000b800000 */
[----:B------:R-:W1:Y:S01]  /*3050*/  LDCU.128 UR8, c[0x0][0xc10] ;  /* 0x00018200ff0877ac */ /* 0x000e620008000c00 */
[----:B------:R-:W2:Y:S01]  /*3060*/  LDCU UR12, c[0x0][0xc0c] ;  /* 0x00018180ff0c77ac */ /* 0x000ea20008000800 */
[----:B------:R-:W3:Y:S01]  /*3070*/  LDCU UR13, c[0x0][0xc20] ;  /* 0x00018400ff0d77ac */ /* 0x000ee20008000800 */
[----:B-1----:R-:W-:Y:S02]  /*3080*/  UIMAD.WIDE.U32 UR6, UR50, UR8, URZ ;  /* 0x00000008320672a5 */ /* 0x002fe4000f8e00ff */
[----:B------:R-:W-:Y:S02]  /*3090*/  UIMAD.WIDE.U32 UR4, UR49, UR11, URZ ;  /* 0x0000000b310472a5 */ /* 0x000fe4000f8e00ff */
[----:B--2---:R-:W-:Y:S02]  /*30a0*/  UISETP.NE.AND UP2, UPT, UR12, 0x1, UPT ;  /* 0x000000010c00788c */ /* 0x004fe4000bf45270 */
[----:B------:R-:W-:Y:S01]  /*30b0*/  UISETP.NE.AND UP0, UPT, UR10, 0x1, UPT ;  /* 0x000000010a00788c */ /* 0x000fe2000bf05270 */
[----:B------:R-:W-:-:S02]  /*30c0*/  UMOV UR6, UR7 ;  /* 0x0000000700067c82 */ /* 0x000fc40008000000 */
[----:B------:R-:W-:Y:S01]  /*30d0*/  UMOV UR4, UR5 ;  /* 0x0000000500047c82 */ /* 0x000fe20008000000 */
[----:B------:R-:W-:Y:S02]  /*30e0*/  USHF.R.U32.HI UR6, URZ, UR9, UR6 ;  /* 0x00000009ff067299 */ /* 0x000fe40008011606 */
[----:B---3--:R-:W-:Y:S02]  /*30f0*/  USHF.R.U32.HI UR4, URZ, UR13, UR4 ;  /* 0x0000000dff047299 */ /* 0x008fe40008011604 */
[----:B------:R-:W-:Y:S02]  /*3100*/  USEL UR5, UR50, UR6, !UP2 ;  /* 0x0000000632057287 */ /* 0x000fe4000d000000 */
[----:B------:R-:W-:-:S04]  /*3110*/  USEL UR4, UR49, UR4, !UP0 ;  /* 0x0000000431047287 */ /* 0x000fc8000c000000 */
[----:B------:R-:W-:Y:S02]  /*3120*/  UIADD3 UR6, UPT, UPT, UR5, -UR4, URZ ;  /* 0x8000000405067290 */ /* 0x000fe4000fffe0ff */
[----:B------:R-:W-:Y:S02]  /*3130*/  UIADD3 UR4, UPT, UPT, -UR5, UR4, URZ ;  /* 0x0000000405047290 */ /* 0x000fe4000fffe1ff */
[----:B------:R-:W-:Y:S02]  /*3140*/  UIMAD UR49, UR6, UR10, UR49 ;  /* 0x0000000a063172a4 */ /* 0x000fe4000f8e0231 */
[----:B------:R-:W-:-:S12]  /*3150*/  UIMAD UR50, UR4, UR12, UR50 ;  /* 0x0000000c043272a4 */ /* 0x000fd8000f8e0232 */
.L_x_39:
[----:B------:R-:W-:Y:S01]  /*3160*/  R2UR UR5, R87 ;  /* 0x00000000570572ca */ /* 0x000fe200000e0000 */
[----:B------:R-:W-:Y:S01]  /*3170*/  UMOV UR31, UR42 ;  /* 0x0000002a001f7c82 */ /* 0x000fe20008000000 */
[----:B------:R-:W-:Y:S02]  /*3180*/  R2UR UR4, R86 ;  /* 0x00000000560472ca */ /* 0x000fe400000e0000 */
[----:B------:R-:W-:Y:S02]  /*3190*/  PLOP3.LUT P1, PT, PT, PT, PT, 0x80, 0x8 ;  /* 0x000000000008781c */ /* 0x000fe40003f2f070 */
[----:B------:R-:W-:-:S07]  /*31a0*/  LOP3.LUT R2, R2, 0x1, RZ, 0x3c, !PT ;  /* 0x0000000102027812 */ /* 0x000fce00078e3cff */
[----:B------:R-:W-:Y:S02]  /*31b0*/  UIADD3 UR46, UPT, UPT, UR50, UR5, URZ ;  /* 0x00000005322e7290 */ /* 0x000fe4000fffe0ff */
[----:B------:R-:W-:Y:S01]  /*31c0*/  UIADD3 UR47, UPT, UPT, UR49, UR4, URZ ;  /* 0x00000004312f7290 */ /* 0x000fe2000fffe0ff */
[----:B------:R-:W-:Y:S11]  /*31d0*/  BRA.U UP1, `(.L_x_40) ;  /* 0xffffffe901c87547 */ /* 0x000ff6000b83ffff */
[----:B------:R-:W-:Y:S01]  /*31e0*/  UIADD3 UR29, UPT, UPT, UR29, 0x1b0, URZ ;  /* 0x000001b01d1d7890 */ /* 0x000fe2000fffe0ff */
[----:B------:R-:W-:-:S03]  /*31f0*/  SHF.L.U32 R2, R3, 0x1f, RZ ;  /* 0x0000001f03027819 */ /* 0x000fc600000006ff */
[----:B------:R-:W-:-:S09]  /*3200*/  ULEA UR4, UR30, UR29, 0x3 ;  /* 0x0000001d1e047291 */ /* 0x000fd2000f8e18ff */
[----:B------:R-:W1:Y:S02]  /*3210*/  SYNCS.PHASECHK.TRANS64.TRYWAIT P0, [UR4], R2 ;  /* 0x00000002ff0075a7 */ /* 0x000e640008001104 */
[----:B-1----:R-:W-:Y:S05]  /*3220*/  @!P0 BRA `(.L_x_41) ;  /* 0x0000005c00308947 */ /* 0x002fea0003800000 */
.L_x_150:
[----:B------:R-:W-:-:S04]  /*3230*/  UIADD3 UR4, UPT, UPT, UR30, 0x1, URZ ;  /* 0x000000011e047890 */ /* 0x000fc8000fffe0ff */
[----:B------:R-:W-:-:S04]  /*3240*/  UISETP.NE.AND UP0, UPT, UR4, 0x36, UPT ;  /* 0x000000360400788c */ /* 0x000fc8000bf05270 */
[----:B------:R-:W-:Y:S02]  /*3250*/  USEL UR6, URZ, 0x1, UP0 ;  /* 0x00000001ff067887 */ /* 0x000fe40008000000 */
[----:B------:R-:W-:-:S04]  /*3260*/  USEL UR4, UR4, URZ, UP0 ;  /* 0x000000ff04047287 */ /* 0x000fc80008000000 */
[----:B------:R-:W-:Y:S01]  /*3270*/  ULEA UR5, UR4, UR29, 0x3 ;  /* 0x0000001d04057291 */ /* 0x000fe2000f8e18ff */
[----:B-1----:R-:W-:-:S04]  /*3280*/  LOP3.LUT R2, R3, UR6, RZ, 0x3c, !PT ;  /* 0x0000000603027c12 */ /* 0x002fc8000f8e3cff */
[----:B------:R-:W-:-:S04]  /*3290*/  SHF.L.U32 R3, R2, 0x1f, RZ ;  /* 0x0000001f02037819 */ /* 0x000fc800000006ff */
[----:B------:R-:W1:Y:S02]  /*32a0*/  SYNCS.PHASECHK.TRANS64.TRYWAIT P0, [UR5], R3 ;  /* 0x00000003ff0075a7 */ /* 0x000e640008001105 */
[----:B-1----:R-:W-:Y:S05]  /*32b0*/  @!P0 BRA `(.L_x_42) ;  /* 0x0000005c00248947 */ /* 0x002fea0003800000 */
.L_x_152:
[----:B------:R-:W-:-:S04]  /*32c0*/  UIADD3 UR4, UPT, UPT, UR4, 0x1, URZ ;  /* 0x0000000104047890 */ /* 0x000fc8000fffe0ff */
[----:B------:R-:W-:-:S04]  /*32d0*/  UISETP.NE.AND UP0, UPT, UR4, 0x36, UPT ;  /* 0x000000360400788c */ /* 0x000fc8000bf05270 */
[----:B------:R-:W-:Y:S02]  /*32e0*/  USEL UR6, URZ, 0x1, UP0 ;  /* 0x00000001ff067887 */ /* 0x000fe40008000000 */
[----:B------:R-:W-:-:S04]  /*32f0*/  USEL UR4, UR4, URZ, UP0 ;  /* 0x000000ff04047287 */ /* 0x000fc80008000000 */
[----:B------:R-:W-:Y:S01]  /*3300*/  ULEA UR5, UR4, UR29, 0x3 ;  /* 0x0000001d04057291 */ /* 0x000fe2000f8e18ff */
[----:B------:R-:W-:-:S04]  /*3310*/  LOP3.LUT R2, R2, UR6, RZ, 0x3c, !PT ;  /* 0x0000000602027c12 */ /* 0x000fc8000f8e3cff */
[----:B-1----:R-:W-:-:S04]  /*3320*/  SHF.L.U32 R3, R2, 0x1f, RZ ;  /* 0x0000001f02037819 */ /* 0x002fc800000006ff */
[----:B------:R-:W1:Y:S02]  /*3330*/  SYNCS.PHASECHK.TRANS64.TRYWAIT P0, [UR5], R3 ;  /* 0x00000003ff0075a7 */ /* 0x000e640008001105 */
[----:B-1----:R-:W-:Y:S05]  /*3340*/  @!P0 BRA `(.L_x_43) ;  /* 0x0000005c00188947 */ /* 0x002fea0003800000 */
.L_x_154:
        /* <DEDUP_REMOVED lines=9> */
.L_x_156:
        /* <DEDUP_REMOVED lines=9> */
.L_x_158:
        /* <DEDUP_REMOVED lines=9> */
.L_x_160:
        /* <DEDUP_REMOVED lines=9> */
.L_x_162:
        /* <DEDUP_REMOVED lines=9> */
.L_x_164:
        /* <DEDUP_REMOVED lines=9> */
.L_x_166:
        /* <DEDUP_REMOVED lines=9> */
.L_x_168:
        /* <DEDUP_REMOVED lines=9> */
.L_x_170:
        /* <DEDUP_REMOVED lines=9> */
.L_x_172:
        /* <DEDUP_REMOVED lines=9> */
.L_x_174:
        /* <DEDUP_REMOVED lines=9> */
.L_x_176:
        /* <DEDUP_REMOVED lines=9> */
.L_x_178:
        /* <DEDUP_REMOVED lines=9> */
.L_x_180:
        /* <DEDUP_REMOVED lines=9> */
.L_x_182:
        /* <DEDUP_REMOVED lines=9> */
.L_x_184:
        /* <DEDUP_REMOVED lines=9> */
.L_x_186:
        /* <DEDUP_REMOVED lines=9> */
.L_x_188:
        /* <DEDUP_REMOVED lines=9> */
.L_x_190:
        /* <DEDUP_REMOVED lines=9> */
.L_x_192:
        /* <DEDUP_REMOVED lines=9> */
.L_x_194:
        /* <DEDUP_REMOVED lines=9> */
.L_x_196:
        /* <DEDUP_REMOVED lines=9> */
.L_x_198:
        /* <DEDUP_REMOVED lines=9> */
.L_x_200:
        /* <DEDUP_REMOVED lines=9> */
.L_x_202:
        /* <DEDUP_REMOVED lines=9> */
.L_x_204:
        /* <DEDUP_REMOVED lines=9> */
.L_x_206:
        /* <DEDUP_REMOVED lines=9> */
.L_x_208:
        /* <DEDUP_REMOVED lines=9> */
.L_x_210:
        /* <DEDUP_REMOVED lines=9> */
.L_x_212:
        /* <DEDUP_REMOVED lines=9> */
.L_x_214:
        /* <DEDUP_REMOVED lines=9> */
.L_x_216:
        /* <DEDUP_REMOVED lines=9> */
.L_x_218:
        /* <DEDUP_REMOVED lines=9> */
.L_x_220:
        /* <DEDUP_REMOVED lines=9> */
.L_x_222:
        /* <DEDUP_REMOVED lines=9> */
.L_x_224:
        /* <DEDUP_REMOVED lines=9> */
.L_x_226:
        /* <DEDUP_REMOVED lines=9> */
.L_x_228:
        /* <DEDUP_REMOVED lines=9> */
.L_x_230:
        /* <DEDUP_REMOVED lines=9> */
.L_x_232:
        /* <DEDUP_REMOVED lines=9> */
.L_x_234:
        /* <DEDUP_REMOVED lines=9> */
.L_x_236:
        /* <DEDUP_REMOVED lines=9> */
.L_x_238:
        /* <DEDUP_REMOVED lines=9> */
.L_x_240:
        /* <DEDUP_REMOVED lines=9> */
.L_x_242:
        /* <DEDUP_REMOVED lines=9> */
.L_x_244:
        /* <DEDUP_REMOVED lines=9> */
.L_x_246:
        /* <DEDUP_REMOVED lines=9> */
.L_x_248:
        /* <DEDUP_REMOVED lines=9> */
.L_x_250:
        /* <DEDUP_REMOVED lines=9> */
.L_x_252:
        /* <DEDUP_REMOVED lines=9> */
.L_x_254:
[----:B------:R-:W-:-:S04]  /*4f70*/  UIADD3 UR4, UPT, UPT, UR4, 0x1, URZ ;  /* 0x0000000104047890 */ /* 0x000fc8000fffe0ff */
[----:B------:R-:W-:-:S04]  /*4f80*/  UISETP.NE.AND UP0, UPT, UR4, 0x36, UPT ;  /* 0x000000360400788c */ /* 0x000fc8000bf05270 */
[----:B------:R-:W-:Y:S02]  /*4f90*/  USEL UR5, URZ, 0x1, UP0 ;  /* 0x00000001ff057887 */ /* 0x000fe40008000000 */
[----:B------:R-:W-:-:S04]  /*4fa0*/  USEL UR4, UR4, URZ, UP0 ;  /* 0x000000ff04047287 */ /* 0x000fc80008000000 */
[----:B------:R-:W-:Y:S01]  /*4fb0*/  ULEA UR4, UR4, UR29, 0x3 ;  /* 0x0000001d04047291 */ /* 0x000fe2000f8e18ff */
[----:B------:R-:W-:-:S04]  /*4fc0*/  LOP3.LUT R2, R2, UR5, RZ, 0x3c, !PT ;  /* 0x0000000502027c12 */ /* 0x000fc8000f8e3cff */
[----:B------:R-:W-:Y:S01]  /*4fd0*/  SHF.L.U32 R2, R2, 0x1f, RZ ;  /* 0x0000001f02027819 */ /* 0x000fe200000006ff */
[----:B-1----:R-:W-:-:S07]  /*4fe0*/  IMAD.U32 R0, RZ, RZ, UR4 ;  /* 0x00000004ff007e24 */ /* 0x002fce000f8e00ff */
.L_x_94:
[----:B-1----:R1:W2:Y:S02]  /*4ff0*/  SYNCS.PHASECHK.TRANS64.TRYWAIT P0, [R0+URZ], R2 ;  /* 0x00000002000075a7 */ /* 0x0022a400080011ff */
[----:B--2---:R-:W-:Y:S05]  /*5000*/  @!P0 NANOSLEEP.SYNCS 0x989680 ;  /* 0x009896800000895d */ /* 0x004fea0003900000 */
[----:B------:R-:W2:Y:S02]  /*5010*/  @!P0 SYNCS.PHASECHK.TRANS64 P0, [R0+URZ], R2 ;  /* 0x00000002000085a7 */ /* 0x000ea400080010ff */
[----:B--2---:R-:W-:Y:S05]  /*5020*/  @P0 EXIT ;  /* 0x000000000000094d */ /* 0x004fea0003800000 */
[----:B------:R-:W-:Y:S05]  /*5030*/  BRA `(.L_x_94) ;  /* 0xfffffffc00ec7947 */ /* 0x000fea000383ffff */
.L_x_22:
[----:B------:R-:W2:Y:S02]  /*5040*/  S2UR UR4, SR_CgaCtaId ;  /* 0x00000000000479c3 */ /* 0x000ea40000008800 */
[----:B--2---:R-:W-:-:S04]  /*5050*/  UISETP.NE.AND UP0, UPT, UR4, URZ, UPT ;  /* 0x000000ff0400728c */ /* 0x004fc8000bf05270 */
[----:B------:R-:W-:-:S09]  /*5060*/  UISETP.NE.OR UP0, UPT, UR18, 0x1, UP0 ;  /* 0x000000011200788c */ /* 0x000fd20008705670 */
[----:B------:R-:W-:Y:S05]  /*5070*/  BRA.U UP0, `(.L_x_95) ;  /* 0x0000000100b47547 */ /* 0x000fea000b800000 */
[----:B------:R-:W2:Y:S01]  /*5080*/  S2UR UR5, SR_CgaCtaId ;  /* 0x00000000000579c3 */ /* 0x000ea20000008800 */
[----:B------:R-:W-:Y:S01]  /*5090*/  UMOV UR4, 0x400 ;  /* 0x0000040000047882 */ /* 0x000fe20000000000 */
[----:B------:R-:W-:Y:S01]  /*50a0*/  HFMA2 R3, -RZ, RZ, 0, 5.9604644775390625e-08 ;  /* 0x00000001ff037431 */ /* 0x000fe200000001ff */
[----:B------:R-:W-:Y:S01]  /*50b0*/  ISETP.GE.U32.AND P0, PT, R2, 0x2, PT ;  /* 0x000000020200780c */ /* 0x000fe20003f06070 */
[----:B------:R-:W-:Y:S01]  /*50c0*/  IMAD.MOV.U32 R8, RZ, RZ, RZ ;  /* 0x000000ffff087224 */ /* 0x000fe200078e00ff */
[----:B--2---:R-:W-:-:S04]  /*50d0*/  ULEA UR4, UR5, UR4, 0x18 ;  /* 0x0000000405047291 */ /* 0x004fc8000f8ec0ff */
[----:B------:R-:W-:Y:S02]  /*50e0*/  UIADD3 UR5, UPT, UPT, UR4, 0x388, URZ ;  /* 0x0000038804057890 */ /* 0x000fe4000fffe0ff */
[----:B------:R-:W-:Y:S02]  /*50f0*/  UIADD3 UR8, UPT, UPT, UR4, 0x380, URZ ;  /* 0x0000038004087890 */ /* 0x000fe4000fffe0ff */
[----:B------:R-:W-:-:S12]  /*5100*/  UPRMT UR5, URZ, 0x654, UR5 ;  /* 0x00000654ff057896 */ /* 0x000fd80008000005 */
.L_x_98:
[----:B------:R-:W-:Y:S01]  /*5110*/  SHF.L.U32 R6, R3, 0x1f, RZ ;  /* 0x0000001f03067819 */ /* 0x000fe200000006ff */
[----:B------:R-:W-:Y:S02]  /*5120*/  IMAD.U32 R4, RZ, RZ, UR8 ;  /* 0x00000008ff047e24 */ /* 0x000fe4000f8e00ff */
[----:B------:R-:W-:Y:S01]  /*5130*/  @!P0 IMAD.MOV.U32 R5, RZ, RZ, 0x10 ;  /* 0x00000010ff058424 */ /* 0x000fe200078e00ff */
[----:B------:R-:W2:Y:S02]  /*5140*/  SYNCS.PHASECHK.TRANS64.TRYWAIT P1, [UR4+0x388], R6 ;  /* 0x00038806ff0075a7 */ /* 0x000ea40008021104 */
[----:B------:R-:W-:-:S04]  /*5150*/  PRMT R4, R2, 0x654, R4 ;  /* 0x0000065402047816 */ /* 0x000fc80000000004 */
[----:B------:R-:W-:Y:S01]  /*5160*/  SEL R0, R4, R0, !P0 ;  /* 0x0000000004007207 */ /* 0x000fe20004000000 */
[----:B--2---:R-:W-:Y:S06]  /*5170*/  @!P1 BRA `(.L_x_96) ;  /* 0x0000005000549947 */ /* 0x004fec0003800000 */
.L_x_256:
[----:B------:R-:W-:Y:S01]  /*5180*/  UIADD3 UR6, UPT, UPT, UR4, 0x3c0, URZ ;  /* 0x000003c004067890 */ /* 0x000fe2000fffe0ff */
[----:B------:R3:W-:Y:S01]  /*5190*/  @!P0 SYNCS.ARRIVE.TRANS64.RED RZ, [R0+URZ], R5 ;  /* 0x0000000500ff89a7 */ /* 0x0007e200080004ff */
[----:B------:R-:W-:Y:S01]  /*51a0*/  UIADD3 UR7, UPT, UPT, UR4, 0x380, URZ ;  /* 0x0000038004077890 */ /* 0x000fe2000fffe0ff */
[----:B------:R-:W-:-:S08]  /*51b0*/  LOP3.LUT R3, R3, 0x1, RZ, 0x3c, !PT ;  /* 0x0000000103037812 */ /* 0x000fd000078e3cff */
[----:B------:R-:W-:Y:S06]  /*51c0*/  UGETNEXTWORKID.BROADCAST [UR6], [UR7] ;  /* 0x00000000060073ca */ /* 0x000fec0008000100 */
[----:B---3--:R-:W-:-:S04]  /*51d0*/  SHF.L.U32 R5, R8, 0x1f, RZ ;  /* 0x0000001f08057819 */ /* 0x008fc800000006ff */
[----:B------:R-:W3:Y:S02]  /*51e0*/  SYNCS.PHASECHK.TRANS64.TRYWAIT P1, [UR4+0x380], R5 ;  /* 0x00038005ff0075a7 */ /* 0x000ee40008021104 */
[----:B---3--:R-:W-:Y:S05]  /*51f0*/  @!P1 BRA `(.L_x_97) ;  /* 0x00000050004c9947 */ /* 0x008fea0003800000 */
.L_x_258:
[----:B--2---:R-:W2:Y:S01]  /*5200*/  LDS.128 R4, [UR4+0x3c0] ;  /* 0x0003c004ff047984 */ /* 0x004ea20008000c00 */
[----:B------:R-:W-:Y:S01]  /*5210*/  LOP3.LUT R8, R8, 0x1, RZ, 0x3c, !PT ;  /* 0x0000000108087812 */ /* 0x000fe200078e3cff */
[----:B------:R-:W-:Y:S01]  /*5220*/  @!PT LDS RZ, [RZ] ;  /* 0x00000000fffff984 */ /* 0x000fe20000000800 */
[----:B------:R-:W-:Y:S01]  /*5230*/  @!PT LDS RZ, [RZ] ;  /* 0x00000000fffff984 */ /* 0x000fe20000000800 */
[----:B------:R-:W-:Y:S01]  /*5240*/  @!PT LDS RZ, [RZ] ;  /* 0x00000000fffff984 */ /* 0x000fe20000000800 */
[----:B------:R-:W-:Y:S01]  /*5250*/  @!PT LDS RZ, [RZ] ;  /* 0x00000000fffff984 */ /* 0x000fe20000000800 */
[----:B------:R3:W-:Y:S06]  /*5260*/  MEMBAR.ALL.CTA ;  /* 0x0000000000007992 */ /* 0x0007ec0000008000 */
[----:B---3--:R-:W3:Y:S02]  /*5270*/  FENCE.VIEW.ASYNC.S ;  /* 0x00000000000073c6 */ /* 0x008ee40000000000 */
[----:B---3--:R-:W-:Y:S01]  /*5280*/  SYNCS.ARRIVE.TRANS64.RED.A1T0 RZ, [UR5], RZ ;  /* 0x000000ffffff79a7 */ /* 0x008fe20008100405 */
[----:B--2---:R-:W-:-:S13]  /*5290*/  LOP3.LUT P1, RZ, R6, 0x1, RZ, 0xc0, !PT ;  /* 0x0000000106ff7812 */ /* 0x004fda000782c0ff */
[----:B------:R-:W-:Y:S05]  /*52a0*/  @P1 BRA `(.L_x_98) ;  /* 0xfffffffc00981947 */ /* 0x000fea000383ffff */
[----:B------:R-:W-:-:S04]  /*52b0*/  SHF.L.U32 R0, R3, 0x1f, RZ ;  /* 0x0000001f03007819 */ /* 0x000fc800000006ff */
[----:B------:R-:W2:Y:S02]  /*52c0*/  SYNCS.PHASECHK.TRANS64 P0, [UR4+0x388], R0 ;  /* 0x00038800ff0075a7 */ /* 0x000ea40008001004 */
[----:B-12---:R-:W-:Y:S05]  /*52d0*/  @P0 EXIT ;  /* 0x000000000000094d */ /* 0x006fea0003800000 */
[----:B------:R-:W-:-:S07]  /*52e0*/  MOV R0, UR4 ;  /* 0x0000000400007c02 */ /* 0x000fce0008000f00 */
.L_x_99:
[----:B-1----:R-:W-:-:S04]  /*52f0*/  SHF.L.U32 R2, R3, 0x1f, RZ ;  /* 0x0000001f03027819 */ /* 0x002fc800000006ff */
[----:B------:R1:W2:Y:S03]  /*5300*/  SYNCS.PHASECHK.TRANS64.TRYWAIT P0, [R0+URZ+0x388], R2 ;  /* 0x00038802000075a7 */ /* 0x0002a600080011ff */
[----:B--2---:R-:W-:Y:S05]  /*5310*/  @!P0 NANOSLEEP.SYNCS 0x989680 ;  /* 0x009896800000895d */ /* 0x004fea0003900000 */
[----:B------:R-:W2:Y:S02]  /*5320*/  @!P0 SYNCS.PHASECHK.TRANS64 P0, [R0+URZ+0x388], R2 ;  /* 0x00038802000085a7 */ /* 0x000ea400080010ff */
[----:B--2---:R-:W-:Y:S05]  /*5330*/  @P0 EXIT ;  /* 0x000000000000094d */ /* 0x004fea0003800000 */
[----:B------:R-:W-:Y:S05]  /*5340*/  BRA `(.L_x_99) ;  /* 0xfffffffc00e87947 */ /* 0x000fea000383ffff */
.L_x_95:
[----:B------:R-:W-:Y:S05]  /*5350*/  BRA.U UP4, `(.L_x_100) ;  /* 0x0000000d04287547 */ /* 0x000fea000b800000 */
[----:B------:R-:W2:Y:S01]  /*5360*/  S2UR UR7, SR_CgaCtaId ;  /* 0x00000000000779c3 */ /* 0x000ea20000008800 */
[----:B------:R-:W-:Y:S01]  /*5370*/  UMOV UR4, 0x40 ;  /* 0x0000004000047882 */ /* 0x000fe20000000000 */
[----:B------:R-:W-:Y:S01]  /*5380*/  NOP ;  /* 0x0000000000007918 */ /* 0x000fe20000000000 */
[----:B------:R-:W-:Y:S01]  /*5390*/  UMOV UR6, 0x400 ;  /* 0x0000040000067882 */ /* 0x000fe20000000000 */
[----:B--2---:R-:W-:Y:S02]  /*53a0*/  ULEA UR5, UR7, UR4, 0x18 ;  /* 0x0000000407057291 */ /* 0x004fe4000f8ec0ff */
[----:B------:R-:W-:-:S07]  /*53b0*/  ULEA UR6, UR7, UR6, 0x18 ;  /* 0x0000000607067291 */ /* 0x000fce000f8ec0ff */
[----:B------:R-:W2:Y:S02]  /*53c0*/  LDS.U8 R2, [UR5+0x1c] ;  /* 0x00001c05ff027984 */ /* 0x000ea40008000000 */
[----:B--2---:R-:W-:-:S13]  /*53d0*/  ISETP.NE.AND P0, PT, R2, RZ, PT ;  /* 0x000000ff0200720c */ /* 0x004fda0003f05270 */
[----:B------:R-:W-:Y:S05]  /*53e0*/  @P0 BRA `(.L_x_101) ;  /* 0x0000000000580947 */ /* 0x000fea0003800000 */
[----:B------:R-:W-:-:S13]  /*53f0*/  ELECT P0, URZ, PT ;  /* 0x0000000000ff782f */ /* 0x000fda0003800000 */
[----:B------:R-:W-:Y:S05]  /*5400*/  @!P0 BRA `(.L_x_102) ;  /* 0x0000000000608947 */ /* 0x000fea0003800000 */
[----:B------:R-:W-:Y:S01]  /*5410*/  UMOV UR4, 0x10 ;  /* 0x0000001000047882 */ /* 0x000fe20000000000 */
[----:B------:R-:W-:Y:S01]  /*5420*/  HFMA2 R2, -RZ, RZ, 0, 5.9604644775390625e-08 ;  /* 0x00000001ff027431 */ /* 0x000fe200000001ff */
[----:B------:R-:W-:-:S03]  /*5430*/  MOV R3, 0xffff ;  /* 0x0000ffff00037802 */ /* 0x000fc60000000f00 */
[----:B------:R-:W-:Y:S04]  /*5440*/  DEPBAR.LE SB2, 0x36 ;  /* 0x0000ad800000791a */ /* 0x000fe80000000000 */
[----:B------:R-:W2:Y:S02]  /*5450*/  UTCATOMSWS.FIND_AND_SET.ALIGN UP0, UR4, UR4 ;  /* 0x00000004000475e3 */ /* 0x000ea40008000800 */
[----:B--2---:R-:W-:Y:S01]  /*5460*/  MOV R4, UR4 ;  /* 0x0000000400047c02 */ /* 0x004fe20008000f00 */
[----:B------:R-:W-:Y:S06]  /*5470*/  BRA.U UP0, `(.L_x_103) ;  /* 0x0000000100187547 */ /* 0x000fec000b800000 */
.L_x_104:
[----:B------:R-:W-:Y:S05]  /*5480*/  NANOSLEEP 0x64 ;  /* 0x000000640000795d */ /* 0x000fea0003800000 */
[----:B------:R-:W-:-:S05]  /*5490*/  UMOV UR4, 0x10 ;  /* 0x0000001000047882 */ /* 0x000fca0000000000 */
[----:B------:R-:W-:Y:S04]  /*54a0*/  DEPBAR.LE SB2, 0x36 ;  /* 0x0000ad800000791a */ /* 0x000fe80000000000 */
[----:B------:R-:W2:Y:S02]  /*54b0*/  UTCATOMSWS.FIND_AND_SET.ALIGN UP0, UR4, UR4 ;  /* 0x00000004000475e3 */ /* 0x000ea40008000800 */
[----:B--2---:R-:W-:Y:S01]  /*54c0*/  MOV R4, UR4 ;  /* 0x0000000400047c02 */ /* 0x004fe20008000f00 */
[----:B------:R-:W-:Y:S05]  /*54d0*/  BRA.U !UP0, `(.L_x_104) ;  /* 0xfffffffd08e87547 */ /* 0x000fea000b83ffff */
.L_x_103:
[-C--:B------:R-:W-:Y:S02]  /*54e0*/  SHF.L.U32 R3, R3, R4.reuse, RZ ;  /* 0x0000000403037219 */ /* 0x080fe400000006ff */
[----:B------:R-:W-:Y:S01]  /*54f0*/  SHF.L.U32 R2, R2, R4, RZ ;  /* 0x0000000402027219 */ /* 0x000fe200000006ff */
[----:B------:R-:W-:Y:S02]  /*5500*/  IMAD.SHL.U32 R4, R4, 0x20, RZ ;  /* 0x0000002004047824 */ /* 0x000fe400078e00ff */
[----:B------:R2:W-:Y:S04]  /*5510*/  ATOMS.OR RZ, [UR5+0x14], R3 ;  /* 0x00001403ffff798c */ /* 0x0005e8000b000005 */
[----:B------:R2:W-:Y:S04]  /*5520*/  ATOMS.OR RZ, [UR5+0x18], R2 ;  /* 0x00001802ffff798c */ /* 0x0005e8000b000005 */
[----:B------:R2:W-:Y:S01]  /*5530*/  STS [UR6+0x3d0], R4 ;  /* 0x0003d004ff007988 */ /* 0x0005e20008000806 */
[----:B------:R-:W-:Y:S05]  /*5540*/  BRA `(.L_x_102) ;  /* 0x0000000000107947 */ /* 0x000fea0003800000 */
.L_x_101:
[----:B------:R-:W-:-:S05]  /*5550*/  MOV R2, 0xffffffff ;  /* 0xffffffff00027802 */ /* 0x000fca0000000f00 */
[----:B------:R2:W-:Y:S02]  /*5560*/  STS [UR6+0x3d0], R2 ;  /* 0x0003d002ff007988 */ /* 0x0005e40008000806 */
[----:B--2---:R-:W-:Y:S02]  /*5570*/  MOV R2, 0x5590 ;  /* 0x0000559000027802 */ /* 0x004fe40000000f00 */
[----:B-1---5:R-:W-:Y:S05]  /*5580*/  CALL.REL.NOINC `($__internal_1_$__cuda_sm10x_tcgen05_guardrail_trap_phase_invalid_during_alloc) ;  /* 0x0000005000907944 */ /* 0x022fea0003c00000 */
.L_x_102:
[----:B------:R-:W-:Y:S05]  /*5590*/  WARPSYNC.ALL ;  /* 0x0000000000007948 */ /* 0x000fea0003800000 */
[----:B------:R-:W3:Y:S01]  /*55a0*/  S2UR UR4, SR_CgaCtaId ;  /* 0x00000000000479c3 */ /* 0x000ee20000008800 */
[----:B------:R-:W-:Y:S01]  /*55b0*/  UMOV UR14, 0x400 ;  /* 0x00000400000e7882 */ /* 0x000fe20000000000 */
[----:B------:R-:W-:-:S06]  /*55c0*/  NOP ;  /* 0x0000000000007918 */ /* 0x000fcc0000000000 */
[----:B------:R-:W-:Y:S06]  /*55d0*/  BAR.ARV 0x6, 0xa0 ;  /* 0x0182800000007b1d */ /* 0x000fec0000002000 */
[----:B------:R-:W4:Y:S01]  /*55e0*/  LDCU.64 UR6, c[0x0][0x388] ;  /* 0x00007100ff0677ac */ /* 0x000f220008000a00 */
[----:B------:R-:W-:Y:S01]  /*55f0*/  LOP3.LUT R0, R0, 0xffff, RZ, 0xc0, !PT ;  /* 0x0000ffff00007812 */ /* 0x000fe200078ec0ff */
[----:B------:R-:W-:Y:S01]  /*5600*/  IMAD.MOV.U32 R9, RZ, RZ, 0x1 ;  /* 0x00000001ff097424 */ /* 0x000fe200078e00ff */
[----:B------:R-:W1:Y:S02]  /*5610*/  LDCU.64 UR8, c[0x0][0x390] ;  /* 0x00007200ff0877ac */ /* 0x000e640008000a00 */
[----:B------:R-:W-:Y:S01]  /*5620*/  R2UR UR15, R0 ;  /* 0x00000000000f72ca */ /* 0x000fe200000e0000 */
[----:B------:R-:W-:-:S02]  /*5630*/  IMAD.MOV.U32 R8, RZ, RZ, RZ ;  /* 0x000000ffff087224 */ /* 0x000fc400078e00ff */
[----:B--2---:R-:W-:Y:S01]  /*5640*/  IMAD.MOV.U32 R3, RZ, RZ, RZ ;  /* 0x000000ffff037224 */ /* 0x004fe200078e00ff */
[----:B------:R-:W-:Y:S01]  /*5650*/  UMOV UR18, URZ ;  /* 0x000000ff00127c82 */ /* 0x000fe20008000000 */
[----:B---3--:R-:W-:Y:S01]  /*5660*/  ULEA UR14, UR4, UR14, 0x18 ;  /* 0x0000000e040e7291 */ /* 0x008fe2000f8ec0ff */
[----:B------:R-:W-:Y:S01]  /*5670*/  UMOV UR13, URZ ;  /* 0x000000ff000d7c82 */ /* 0x000fe20008000000 */
[----:B------:R-:W-:Y:S01]  /*5680*/  UMOV UR20, 0x0 ;  /* 0x0000000000147882 */ /* 0x000fe20000000000 */
[----:B------:R-:W-:Y:S01]  /*5690*/  UMOV UR21, 0x4100010 ;  /* 0x0410001000157882 */ /* 0x000fe20000000000 */
[----:B----4-:R-:W-:-:S05]  /*56a0*/  UIADD3 UR4, UPT, UPT, UR6, 0x1f, URZ ;  /* 0x0000001f06047890 */ /* 0x010fca000fffe0ff */
[----:B------:R-:W2:Y:S01]  /*56b0*/  LDS R2, [UR14+0x3d0] ;  /* 0x0003d00eff027984 */ /* 0x000ea20008000800 */
[----:B------:R-:W-:Y:S02]  /*56c0*/  UIADD3 UR6, UPT, UPT, UR14, 0x2600, URZ ;  /* 0x000026000e067890 */ /* 0x000fe4000fffe0ff */
[----:B------:R-:W-:Y:S02]  /*56d0*/  USHF.R.S32.HI UR5, URZ, 0x1f, UR4 ;  /* 0x0000001fff057899 */ /* 0x000fe40008011404 */
[----:B------:R-:W-:Y:S02]  /*56e0*/  USHF.R.U32.HI UR6, URZ, 0x4, UR6 ;  /* 0x00000004ff067899 */ /* 0x000fe40008011606 */
[----:B------:R-:W-:Y:S02]  /*56f0*/  ULEA.HI UR4, UR5, UR4, URZ, 0x5 ;  /* 0x0000000405047291 */ /* 0x000fe4000f8f28ff */
[----:B------:R-:W-:Y:S02]  /*5700*/  UIADD3 UR5, UPT, UPT, UR14, 0x1d600, URZ ;  /* 0x0001d6000e057890 */ /* 0x000fe4000fffe0ff */
[----:B------:R-:W-:-:S02]  /*5710*/  USHF.R.S32.HI UR4, URZ, 0x5, UR4 ;  /* 0x00000005ff047899 */ /* 0x000fc40008011404 */
[----:B------:R-:W-:Y:S02]  /*5720*/  USHF.R.U32.HI UR5, URZ, 0x4, UR5 ;  /* 0x00000004ff057899 */ /* 0x000fe40008011605 */
[----:B------:R-:W-:Y:S02]  /*5730*/  UIMAD UR4, UR4, UR7, URZ ;  /* 0x00000007040472a4 */ /* 0x000fe4000f8e02ff */
[----:B------:R-:W-:Y:S02]  /*5740*/  ULOP3.LUT UR6, UR6, 0x3fff, URZ, 0xc0, !UPT ;  /* 0x00003fff06067892 */ /* 0x000fe4000f8ec0ff */
[----:B-1----:R-:W-:Y:S02]  /*5750*/  UIMAD UR4, UR4, UR8, URZ ;  /* 0x00000008040472a4 */ /* 0x002fe4000f8e02ff */
[----:B------:R-:W-:Y:S02]  /*5760*/  ULOP3.LUT UR5, UR5, 0x3fff, URZ, 0xc0, !UPT ;  /* 0x00003fff05057892 */ /* 0x000fe4000f8ec0ff */
[----:B------:R-:W-:-:S02]  /*5770*/  UIMAD UR7, UR4, UR9, URZ ;  /* 0x00000009040772a4 */ /* 0x000fc4000f8e02ff */
[----:B------:R-:W-:Y:S02]  /*5780*/  UIADD3 UR4, UPT, UPT, UR14, 0x388, URZ ;  /* 0x000003880e047890 */ /* 0x000fe4000fffe0ff */
[----:B------:R-:W-:Y:S02]  /*5790*/  ULOP3.LUT UR16, UR6, 0x10000, URZ, 0xfc, !UPT ;  /* 0x0001000006107892 */ /* 0x000fe4000f8efcff */
[----:B------:R-:W-:Y:S02]  /*57a0*/  UPRMT UR22, URZ, 0x654, UR4 ;  /* 0x00000654ff167896 */ /* 0x000fe40008000004 */
[----:B------:R-:W-:Y:S02]  /*57b0*/  ULOP3.LUT UR17, UR5, 0x10000, URZ, 0xfc, !UPT ;  /* 0x0001000005117892 */ /* 0x000fe4000f8efcff */
[----:B------:R-:W-:Y:S02]  /*57c0*/  UIADD3 UR23, UPT, UPT, UR7, -0x1, URZ ;  /* 0xffffffff07177890 */ /* 0x000fe4000fffe0ff */
[----:B------:R-:W-:Y:S01]  /*57d0*/  UISETP.GE.AND UP3, UPT, UR7, 0x1, UPT ;  /* 0x000000010700788c */ /* 0x000fe2000bf66270 */
[C---:B--2---:R-:W-:Y:S01]  /*57e0*/  VIADD R5, R2.reuse, 0x40 ;  /* 0x0000004002057836 */ /* 0x044fe20000000000 */
[----:B------:R-:W-:-:S04]  /*57f0*/  LOP3.LUT R4, R2, 0xffff, RZ, 0xc0, !PT ;  /* 0x0000ffff02047812 */ /* 0x000fc800078ec0ff */
[----:B------:R-:W-:-:S05]  /*5800*/  LOP3.LUT R5, R5, 0xffff, RZ, 0xc0, !PT ;  /* 0x0000ffff05057812 */ /* 0x000fca00078ec0ff */
[----:B------:R1:W-:Y:S02]  /*5810*/  STL.64 [R1], R4 ;  /* 0x0000000401007387 */ /* 0x0003e40000100a00 */
.L_x_111:
[----:B-1----:R-:W-:-:S04]  /*5820*/  SHF.L.U32 R4, R8, 0x1f, RZ ;  /* 0x0000001f08047819 */ /* 0x002fc800000006ff */
[----:B------:R-:W1:Y:S02]  /*5830*/  SYNCS.PHASECHK.TRANS64.TRYWAIT P0, [UR14+0x380], R4 ;  /* 0x00038004ff0075a7 */ /* 0x000e64000800110e */
[----:B-12-4-:R-:W-:Y:S05]  /*5840*/  @!P0 BRA `(.L_x_105) ;  /* 0x0000004800d08947 */ /* 0x016fea0003800000 */
.L_x_260:
[----:B-1----:R-:W1:Y:S01]  /*5850*/  LDS.128 R4, [UR14+0x3c0] ;  /* 0x0003c00eff047984 */ /* 0x002e620008000c00 */
[----:B------:R-:W-:Y:S01]  /*5860*/  ULEA UR19, UR18, UR14, 0x3 ;  /* 0x0000000e12137291 */ /* 0x000fe2000f8e18ff */
[----:B------:R-:W-:Y:S01]  /*5870*/  SHF.L.U32 R0, R9, 0x1f, RZ ;  /* 0x0000001f09007819 */ /* 0x000fe200000006ff */
[----:B------:R-:W-:Y:S01]  /*5880*/  @!PT LDS RZ, [RZ] ;  /* 0x00000000fffff984 */ /* 0x000fe20000000800 */
[----:B------:R-:W-:Y:S01]  /*5890*/  @!PT LDS RZ, [RZ] ;  /* 0x00000000fffff984 */ /* 0x000fe20000000800 */
[----:B------:R-:W-:Y:S01]  /*58a0*/  @!PT LDS RZ, [RZ] ;  /* 0x00000000fffff984 */ /* 0x000fe20000000800 */
[----:B------:R-:W-:Y:S01]  /*58b0*/  @!PT LDS RZ, [RZ] ;  /* 0x00000000fffff984 */ /* 0x000fe20000000800 */
[----:B------:R2:W-:Y:S06]  /*58c0*/  MEMBAR.ALL.CTA ;  /* 0x0000000000007992 */ /* 0x0005ec0000008000 */
[----:B--2---:R-:W2:Y:S02]  /*58d0*/  FENCE.VIEW.ASYNC.S ;  /* 0x00000000000073c6 */ /* 0x004ea40000000000 */
[----:B--2---:R-:W-:Y:S01]  /*58e0*/  SYNCS.ARRIVE.TRANS64.RED.A1T0 RZ, [UR22], RZ ;  /* 0x000000ffffff79a7 */ /* 0x004fe20008100416 */
[----:B------:R-:W2:Y:S01]  /*58f0*/  SYNCS.PHASECHK.TRANS64.TRYWAIT P0, [UR19+0x3a0], R0 ;  /* 0x0003a000ff0075a7 */ /* 0x000ea20008001113 */
[----:B-1----:R-:W-:Y:S01]  /*5900*/  LOP3.LUT P2, RZ, R6, 0x1, RZ, 0xc0, !PT ;  /* 0x0000000106ff7812 */ /* 0x002fe2000784c0ff */
[----:B--2---:R-:W-:-:S12]  /*5910*/  @!P0 BRA `(.L_x_106) ;  /* 0x0000004800b48947 */ /* 0x004fd80003800000 */
.L_x_262:
[----:B------:R-:W-:Y:S05]  /*5920*/  BRA.U !UP3, `(.L_x_107) ;  /* 0x000000010ba47547 */ /* 0x000fea000b800000 */
[----:B-1----:R-:W-:Y:S01]  /*5930*/  IMAD.U32 R0, RZ, RZ, UR18 ;  /* 0x00000012ff007e24 */ /* 0x002fe2000f8e00ff */
[----:B------:R-:W-:-:S04]  /*5940*/  ULEA UR4, UR13, UR14, 0x3 ;  /* 0x0000000e0d047291 */ /* 0x000fc8000f8e18ff */
[----:B------:R-:W-:-:S05]  /*5950*/  LEA R0, R0, R1, 0x2 ;  /* 0x0000000100007211 */ /* 0x000fca00078e10ff */
[----:B------:R1:W5:Y:S01]  /*5960*/  LDL R4, [R0] ;  /* 0x0000000000047983 */ /* 0x0003620000100800 */
[----:B------:R-:W-:Y:S01]  /*5970*/  UPLOP3.LUT UP2, UPT, UPT, UPT, UPT, 0x40, 0x4 ;  /* 0x000000000004789c */ /* 0x000fe20003f4e870 */
[----:B------:R-:W-:Y:S01]  /*5980*/  UMOV UR11, UR23 ;  /* 0x00000017000b7c82 */ /* 0x000fe20008000000 */
[----:B------:R-:W-:Y:S01]  /*5990*/  UMOV UR10, UR13 ;  /* 0x0000000d000a7c82 */ /* 0x000fe20008000000 */
[----:B-1----:R-:W-:-:S04]  /*59a0*/  SHF.L.U32 R0, R3, 0x1f, RZ ;  /* 0x0000001f03007819 */ /* 0x002fc800000006ff */
[----:B------:R1:W2:Y:S04]  /*59b0*/  SYNCS.PHASECHK.TRANS64.TRYWAIT P1, [UR4], R0 ;  /* 0x00000000ff0075a7 */ /* 0x0002a80008021104 */
.L_x_110:
[----:B---3--:R-:W-:Y:S01]  /*59c0*/  ULEA UR5, UR10, UR14, 0x3 ;  /* 0x0000000e0a057291 */ /* 0x008fe2000f8e18ff */
[----:B--2-4-:R-:W-:Y:S11]  /*59d0*/  @P1 BRA `(.L_x_108) ;  /* 0x00000000000c1947 */ /* 0x014ff60003800000 */
[----:B------:R-:W-:Y:S04]  /*59e0*/  SHF.L.U32 R5, R3, 0x1f, RZ ;  /* 0x0000001f03057819 */ /* 0x000fe800000006ff */
[----:B------:R-:W2:Y:S02]  /*59f0*/  SYNCS.PHASECHK.TRANS64.TRYWAIT P0, [UR5], R5 ;  /* 0x00000005ff0075a7 */ /* 0x000ea40008001105 */
[----:B--2---:R-:W-:Y:S05]  /*5a00*/  @!P0 BRA `(.L_x_109) ;  /* 0x0000004800908947 */ /* 0x004fea0003800000 */
.L_x_108:
[----:B------:R-:W-:Y:S01]  /*5a10*/  UISETP.NE.AND UP0, UPT, UR11, URZ, UPT ;  /* 0x000000ff0b00728c */ /* 0x000fe2000bf05270 */
[----:B------:R-:W-:Y:S01]  /*5a20*/  PLOP3.LUT P1, PT, PT, PT, PT, 0x80, 0x8 ;  /* 0x000000000008781c */ /* 0x000fe20003f2f070 */
[----:B------:R-:W-:Y:S02]  /*5a30*/  UIADD3 UR4, UPT, UPT, UR10, 0x1, URZ ;  /* 0x000000010a047890 */ /* 0x000fe4000fffe0ff */
[----:B------:R-:W-:Y:S02]  /*5a40*/  ULEA UR8, UR10, UR17, 0x7 ;  /* 0x000000110a087291 */ /* 0x000fe4000f8e38ff */
[----:B------:R-:W-:Y:S01]  /*5a50*/  UISETP.NE.AND UP1, UPT, UR4, 0x36, UPT ;  /* 0x000000360400788c */ /* 0x000fe2000bf25270 */
[----:B------:R-:W-:Y:S01]  /*5a60*/  PLOP3.LUT P0, PT, PT, PT, UP0, 0x80, 0x8 ;  /* 0x000000000008781c */ /* 0x000fe20003f0f008 */
[----:B------:R-:W-:Y:S02]  /*5a70*/  UIADD3 UR5, UPT, UPT, UR5, 0x1b0, URZ ;  /* 0x000001b005057890 */ /* 0x000fe4000fffe0ff */
[----:B------:R-:W-:Y:S02]  /*5a80*/  USEL UR6, URZ, 0x1, UP1 ;  /* 0x00000001ff067887 */ /* 0x000fe40008800000 */
[----:B------:R-:W-:Y:S01]  /*5a90*/  USEL UR13, UR4, URZ, UP1 ;  /* 0x000000ff040d7287 */ /* 0x000fe20008800000 */
[----:B------:R-:W-:Y:S01]  /*5aa0*/  UMOV UR9, 0xc0004010 ;  /* 0xc000401000097882 */ /* 0x000fe20000000000 */
[----:B------:R-:W-:Y:S02]  /*5ab0*/  UMOV UR7, 0xc0004010 ;  /* 0xc000401000077882 */ /* 0x000fe40000000000 */
[----:B------:R-:W-:Y:S01]  /*5ac0*/  @UP0 ULEA UR4, UR13, UR14, 0x3 ;  /* 0x0000000e0d040291 */ /* 0x000fe2000f8e18ff */
[----:B------:R-:W-:Y:S01]  /*5ad0*/  LOP3.LUT R3, R3, UR6, RZ, 0x3c, !PT ;  /* 0x0000000603037c12 */ /* 0x000fe2000f8e3cff */
[----:B------:R-:W-:Y:S03]  /*5ae0*/  ULEA UR6, UR10, UR16, 0x7 ;  /* 0x000000100a067291 */ /* 0x000fe6000f8e38ff */
[----:B-1----:R-:W-:Y:S01]  /*5af0*/  @P0 SHF.L.U32 R0, R3, 0x1f, RZ ;  /* 0x0000001f03000819 */ /* 0x002fe200000006ff */
[----:B------:R-:W-:Y:S03]  /*5b00*/  UMOV UR10, UR13 ;  /* 0x0000000d000a7c82 */ /* 0x000fe60008000000 */
[----:B------:R3:W4:Y:S01]  /*5b10*/  @P0 SYNCS.PHASECHK.TRANS64.TRYWAIT P1, [UR4], R0 ;  /* 0x00000000ff0005a7 */ /* 0x0007220008021104 */
[----:B------:R-:W-:Y:S11]  /*5b20*/  ELECT P0, URZ, PT ;  /* 0x0000000000ff782f */ /* 0x000ff60003800000 */
[----:B------:R-:W-:Y:S02]  /*5b30*/  @!UPT UIADD3 URZ, UPT, UPT, URZ, URZ, URZ ;  /* 0x000000fffffff290 */ /* 0x000fe4000fffe0ff */
[----:B-----5:R-:W-:Y:S01]  /*5b40*/  @P0 R2UR.BROADCAST UR12, R4 ;  /* 0x00000000040c02ca */ /* 0x020fe200008e0000 */
[----:B------:R-:W-:Y:S02]  /*5b50*/  UIADD3 UR4, UPT, UPT, UR11, 0x1, URZ ;  /* 0x000000010b047890 */ /* 0x000fe4000fffe0ff */
[----:B------:R-:W-:Y:S02]  /*5b60*/  UIADD3 UR11, UPT, UPT, UR11, -0x1, URZ ;  /* 0xffffffff0b0b7890 */ /* 0x000fe4000fffe0ff */
[----:B------:R-:W-:Y:S08]  /*5b70*/  UISETP.GT.U32.AND UP0, UPT, UR4, 0x1, UPT ;  /* 0x000000010400788c */ /* 0x000ff0000bf04070 */
[----:B------:R3:W-:Y:S01]  /*5b80*/  UTCQMMA gdesc[UR6], gdesc[UR8], tmem[UR12], tmem[UR20], idesc[UR21], UP2 ;  /* 0x00ff1408060075ea */ /* 0x0007e2000900030c */
[----:B------:R-:W-:Y:S01]  /*5b90*/  UPLOP3.LUT UP2, UPT, UPT, UPT, UPT, 0x80, 0x8 ;  /* 0x000000000008789c */ /* 0x000fe20003f4f070 */
[----:B------:R3:W-:Y:S01]  /*5ba0*/  UTCBAR.MULTICAST [UR5], URZ, UR15 ;  /* 0x000000ff050073e9 */ /* 0x0007e2000800080f */
[----:B------:R-:W-:Y:S09]  /*5bb0*/  BRA.U UP0, `(.L_x_110) ;  /* 0xfffffffd00807547 */ /* 0x000ff2000b83ffff */
.L_x_107:
[----:B------:R-:W-:Y:S01]  /*5bc0*/  UIADD3 UR4, UPT, UPT, UR18, 0x1, URZ ;  /* 0x0000000112047890 */ /* 0x000fe2000fffe0ff */
[----:B------:R-:W-:Y:S01]  /*5bd0*/  LOP3.LUT R8, R8, 0x1, RZ, 0x3c, !PT ;  /* 0x0000000108087812 */ /* 0x000fe200078e3cff */
[----:B---3--:R-:W-:Y:S02]  /*5be0*/  UIADD3 UR5, UPT, UPT, UR19, 0x390, URZ ;  /* 0x0000039013057890 */ /* 0x008fe4000fffe0ff */
[----:B------:R-:W-:-:S04]  /*5bf0*/  UISETP.NE.AND UP0, UPT, UR4, 0x2, UPT ;  /* 0x000000020400788c */ /* 0x000fc8000bf05270 */
[----:B------:R-:W-:Y:S02]  /*5c00*/  USEL UR6, URZ, 0x1, UP0 ;  /* 0x00000001ff067887 */ /* 0x000fe40008000000 */
[----:B------:R-:W-:Y:S01]  /*5c10*/  USEL UR18, UR4, URZ, UP0 ;  /* 0x000000ff04127287 */ /* 0x000fe20008000000 */
[----:B------:R2:W-:Y:S03]  /*5c20*/  UTCBAR [UR5], URZ ;  /* 0x000000ff050073e9 */ /* 0x0005e600080000ff */
[----:B------:R-:W-:Y:S01]  /*5c30*/  LOP3.LUT R9, R9, UR6, RZ, 0x3c, !PT ;  /* 0x0000000609097c12 */ /* 0x000fe2000f8e3cff */
[----:B------:R-:W-:Y:S07]  /*5c40*/  @P2 BRA `(.L_x_111) ;  /* 0xfffffff800f42947 */ /* 0x000fee000383ffff */
[----:B------:R-:W3:Y:S01]  /*5c50*/  S2UR UR6, SR_CgaCtaId ;  /* 0x00000000000679c3 */ /* 0x000ee20000008800 */
[----:B------:R-:W-:Y:S01]  /*5c60*/  ELECT P0, URZ, PT ;  /* 0x0000000000ff782f */ /* 0x000fe20003800000 */
[----:B-1----:R-:W-:Y:S01]  /*5c70*/  IMAD.MOV.U32 R0, RZ, RZ, 0x1 ;  /* 0x00000001ff007424 */ /* 0x002fe200078e00ff */
[----:B------:R-:W-:Y:S01]  /*5c80*/  UIADD3 UR14, UPT, UPT, UR14, 0x3a0, URZ ;  /* 0x000003a00e0e7890 */ /* 0x000fe2000fffe0ff */
[----:B------:R-:W-:Y:S01]  /*5c90*/  SHF.L.U32 R3, R9, 0x1f, RZ ;  /* 0x0000001f09037819 */ /* 0x000fe200000006ff */
[----:B------:R-:W-:-:S03]  /*5ca0*/  UMOV UR4, 0x40 ;  /* 0x0000004000047882 */ /* 0x000fc60000000000 */
[----:B------:R-:W-:Y:S01]  /*5cb0*/  UVIRTCOUNT.DEALLOC.SMPOOL 0x80 ;  /* 0x000000800000784c */ /* 0x000fe20000000000 */
[----:B---3--:R-:W-:Y:S02]  /*5cc0*/  ULEA UR6, UR6, UR4, 0x18 ;  /* 0x0000000406067291 */ /* 0x008fe4000f8ec0ff */
[----:B------:R-:W-:-:S07]  /*5cd0*/  ULEA UR4, UR18, UR14, 0x3 ;  /* 0x0000000e12047291 */ /* 0x000fce000f8e18ff */
[----:B------:R1:W-:Y:S02]  /*5ce0*/  @P0 STS.U8 [UR6+0x1c], R0 ;  /* 0x00001c00ff000988 */ /* 0x0003e40008000006 */
[----:B------:R-:W3:Y:S02]  /*5cf0*/  SYNCS.PHASECHK.TRANS64.TRYWAIT P0, [UR4], R3 ;  /* 0x00000003ff0075a7 */ /* 0x000ee40008001104 */
[----:B-1-3--:R-:W-:Y:S05]  /*5d00*/  @!P0 BRA `(.L_x_112) ;  /* 0x0000004400e88947 */ /* 0x00afea0003800000 */
.L_x_265:
[----:B------:R-:W-:-:S04]  /*5d10*/  UIADD3 UR4, UPT, UPT, UR18, 0x1, URZ ;  /* 0x0000000112047890 */ /* 0x000fc8000fffe0ff */
[----:B------:R-:W-:-:S04]  /*5d20*/  UISETP.NE.AND UP0, UPT, UR4, 0x2, UPT ;  /* 0x000000020400788c */ /* 0x000fc8000bf05270 */
[----:B--2---:R-:W-:Y:S02]  /*5d30*/  USEL UR5, URZ, 0x1, UP0 ;  /* 0x00000001ff057887 */ /* 0x004fe40008000000 */
[----:B------:R-:W-:-:S04]  /*5d40*/  USEL UR4, UR4, URZ, UP0 ;  /* 0x000000ff04047287 */ /* 0x000fc80008000000 */
[----:B------:R-:W-:Y:S01]  /*5d50*/  ULEA UR4, UR4, UR14, 0x3 ;  /* 0x0000000e04047291 */ /* 0x000fe2000f8e18ff */
[----:B-1----:R-:W-:-:S04]  /*5d60*/  LOP3.LUT R3, R9, UR5, RZ, 0x3c, !PT ;  /* 0x0000000509037c12 */ /* 0x002fc8000f8e3cff */
[----:B------:R-:W-:-:S04]  /*5d70*/  SHF.L.U32 R3, R3, 0x1f, RZ ;  /* 0x0000001f03037819 */ /* 0x000fc800000006ff */
[----:B------:R-:W1:Y:S02]  /*5d80*/  SYNCS.PHASECHK.TRANS64.TRYWAIT P0, [UR4], R3 ;  /* 0x00000003ff0075a7 */ /* 0x000e640008001104 */
[----:B-1----:R-:W-:Y:S05]  /*5d90*/  @!P0 BRA `(.L_x_113) ;  /* 0x0000004400dc8947 */ /* 0x002fea0003800000 */
.L_x_267:
[----:B------:R-:W-:Y:S01]  /*5da0*/  NOP ;  /* 0x0000000000007918 */ /* 0x000fe20000000000 */
[----:B-1----:R-:W1:Y:S01]  /*5db0*/  LDS R0, [UR6+0x14] ;  /* 0x00001406ff007984 */ /* 0x002e620008000800 */
[----:B------:R-:W-:Y:S01]  /*5dc0*/  LOP3.LUT R3, R2, 0xffff, RZ, 0xc0, !PT ;  /* 0x0000ffff02037812 */ /* 0x000fe200078ec0ff */
[----:B------:R-:W-:-:S03]  /*5dd0*/  IMAD.MOV.U32 R2, RZ, RZ, 0xffff ;  /* 0x0000ffffff027424 */ /* 0x000fc600078e00ff */
[----:B------:R-:W-:-:S04]  /*5de0*/  SHF.R.U32.HI R3, RZ, 0x5, R3 ;  /* 0x00000005ff037819 */ /* 0x000fc80000011603 */
[----:B------:R-:W-:-:S04]  /*5df0*/  SHF.L.U32 R2, R2, R3, RZ ;  /* 0x0000000302027219 */ /* 0x000fc800000006ff */
[----:B-1----:R-:W-:-:S04]  /*5e00*/  LOP3.LUT R0, R0, R2, RZ, 0xc0, !PT ;  /* 0x0000000200007212 */ /* 0x002fc800078ec0ff */
[----:B------:R-:W-:Y:S01]  /*5e10*/  ISETP.NE.AND P0, PT, R0, R2, PT ;  /* 0x000000020000720c */ /* 0x000fe20003f05270 */
[----:B------:R-:W-:-:S05]  /*5e20*/  IMAD.MOV.U32 R0, RZ, RZ, 0x1 ;  /* 0x00000001ff007424 */ /* 0x000fca00078e00ff */
[----:B------:R-:W-:-:S07]  /*5e30*/  SHF.L.U32 R0, R0, R3, RZ ;  /* 0x0000000300007219 */ /* 0x000fce00000006ff */
[----:B------:R-:W-:Y:S05]  /*5e40*/  @P0 BRA `(.L_x_114) ;  /* 0x00000000005c0947 */ /* 0x000fea0003800000 */
[----:B------:R-:W1:Y:S02]  /*5e50*/  LDS R3, [UR6+0x18] ;  /* 0x00001806ff037984 */ /* 0x000e640008000800 */
[----:B-1----:R-:W-:-:S04]  /*5e60*/  LOP3.LUT R3, R3, R0, RZ, 0xc0, !PT ;  /* 0x0000000003037212 */ /* 0x002fc800078ec0ff */
[----:B------:R-:W-:-:S13]  /*5e70*/  ISETP.NE.AND P0, PT, R3, R0, PT ;  /* 0x000000000300720c */ /* 0x000fda0003f05270 */
[----:B------:R-:W-:Y:S05]  /*5e80*/  @P0 BRA `(.L_x_115) ;  /* 0x0000000000400947 */ /* 0x000fea0003800000 */
[----:B------:R-:W-:Y:S01]  /*5e90*/  R2UR UR4, R2 ;  /* 0x00000000020472ca */ /* 0x000fe200000e0000 */
[----:B------:R-:W1:Y:S01]  /*5ea0*/  S2R R3, SR_LANEID ;  /* 0x0000000000037919 */ /* 0x000e620000000000 */
[----:B------:R-:W-:-:S04]  /*5eb0*/  LOP3.LUT R0, RZ, R0, RZ, 0x33, !PT ;  /* 0x00000000ff007212 */ /* 0x000fc800078e33ff */
[----:B------:R-:W2:Y:S07]  /*5ec0*/  REDUX UR7, R0 ;  /* 0x00000000000773c4 */ /* 0x000eae0000000000 */
[----:B------:R-:W-:-:S03]  /*5ed0*/  ULOP3.LUT UR5, URZ, UR4, URZ, 0x33, !UPT ;  /* 0x00000004ff057292 */ /* 0x000fc6000f8e33ff */
[----:B------:R-:W-:Y:S02]  /*5ee0*/  VOTEU.ANY UR4, UPT, PT ;  /* 0x0000000000047886 */ /* 0x000fe400038e0100 */
[----:B------:R-:W-:Y:S01]  /*5ef0*/  UFLO.U32 UR4, UR4 ;  /* 0x00000004000472bd */ /* 0x000fe200080e0000 */
[----:B------:R-:W-:-:S04]  /*5f00*/  IMAD.U32 R2, RZ, RZ, UR5 ;  /* 0x00000005ff027e24 */ /* 0x000fc8000f8e00ff */
[----:B------:R-:W3:Y:S02]  /*5f10*/  REDUX UR8, R2 ;  /* 0x00000000020873c4 */ /* 0x000ee40000000000 */
[----:B------:R1:W-:Y:S01]  /*5f20*/  UTCATOMSWS.AND URZ, UR5 ;  /* 0x0000000500ff79e3 */ /* 0x0003e20008000000 */
[----:B--2---:R-:W-:Y:S01]  /*5f30*/  IMAD.U32 R0, RZ, RZ, UR7 ;  /* 0x00000007ff007e24 */ /* 0x004fe2000f8e00ff */
[----:B-1----:R-:W-:Y:S01]  /*5f40*/  ISETP.EQ.U32.AND P0, PT, R3, UR4, PT ;  /* 0x0000000403007c0c */ /* 0x002fe2000bf02070 */
[----:B---3--:R-:W-:-:S12]  /*5f50*/  IMAD.U32 R2, RZ, RZ, UR8 ;  /* 0x00000008ff027e24 */ /* 0x008fd8000f8e00ff */
[----:B------:R1:W-:Y:S04]  /*5f60*/  @P0 ATOMS.AND RZ, [UR6+0x14], R2 ;  /* 0x00001402ffff098c */ /* 0x0003e8000a800006 */
[----:B------:R1:W-:Y:S01]  /*5f70*/  @P0 ATOMS.AND RZ, [UR6+0x18], R0 ;  /* 0x00001800ffff098c */ /* 0x0003e2000a800006 */
[----:B------:R-:W-:Y:S05]  /*5f80*/  BRA `(.L_x_116) ;  /* 0x0000000000147947 */ /* 0x000fea0003800000 */
.L_x_115:
[----:B------:R-:W-:Y:S02]  /*5f90*/  MOV R2, 0x5fb0 ;  /* 0x00005fb000027802 */ /* 0x000fe40000000f00 */
[----:B----45:R-:W-:Y:S05]  /*5fa0*/  CALL.REL.NOINC `($__internal_0_$__cuda_sm10x_tcgen05_guardrail_trap_col_being_dealloced_not_returned_by_alloc) ;  /* 0x0000004400fc7944 */ /* 0x030fea0003c00000 */
[----:B------:R-:W-:Y:S05]  /*5fb0*/  BRA `(.L_x_116) ;  /* 0x0000000000087947 */ /* 0x000fea0003800000 */
.L_x_114:
[----:B------:R-:W-:Y:S02]  /*5fc0*/  MOV R2, 0x5fe0 ;  /* 0x00005fe000027802 */ /* 0x000fe40000000f00 */
[----:B----45:R-:W-:Y:S05]  /*5fd0*/  CALL.REL.NOINC `($__internal_2_$__cuda_sm10x_tcgen05_guardrail_trap_unallocated_columns_being_dealloced) ;  /* 0x0000004800087944 */ /* 0x030fea0003c00000 */
.L_x_116:
[----:B------:R-:W-:Y:S01]  /*5fe0*/  NOP ;  /* 0x0000000000007918 */ /* 0x000fe20000000000 */
[----:B------:R-:W-:Y:S05]  /*5ff0*/  EXIT ;  /* 0x000000000000794d */ /* 0x000fea0003800000 */
.L_x_100:
[----:B------:R-:W-:-:S09]  /*6000*/  UISETP.NE.OR UP0, UPT, UR18, 0x3, !UP3 ;  /* 0x000000031200788c */ /* 0x000fd2000df05670 */
[----:B------:R-:W-:Y:S05]  /*6010*/  BRA.U UP0, `(.L_x_117) ;  /* 0x0000000d00847547 */ /* 0x000fea000b800000 */
[----:B------:R-:W2:Y:S01]  /*6020*/  LDCU.64 UR4, c[0x0][0x988] ;  /* 0x00013100ff0477ac */ /* 0x000ea20008000a00 */
[----:B------:R-:W3:Y:S01]  /*6030*/  S2UR UR8, SR_CgaCtaId ;  /* 0x00000000000879c3 */ /* 0x000ee20000008800 */
[----:B------:R-:W-:Y:S01]  /*6040*/  HFMA2 R10, -RZ, RZ, 0, 5.9604644775390625e-08 ;  /* 0x00000001ff0a7431 */ /* 0x000fe200000001ff */
[----:B------:R-:W-:Y:S01]  /*6050*/  MOV R9, RZ ;  /* 0x000000ff00097202 */ /* 0x000fe20000000f00 */
[----:B------:R-:W4:Y:S01]  /*6060*/  LDCU UR36, c[0x0][0x370] ;  /* 0x00006e00ff2477ac */ /* 0x000f220008000800 */
[----:B------:R-:W-:Y:S01]  /*6070*/  HFMA2 R2, -RZ, RZ, 0, 0.00048828125 ;  /* 0x00001000ff027431 */ /* 0x000fe200000001ff */
[----:B------:R-:W4:Y:S03]  /*6080*/  LDCU.128 UR32, c[0x0][0xc10] ;  /* 0x00018200ff2077ac */ /* 0x000f260008000c00 */
[----:B------:R-:W1:Y:S01]  /*6090*/  LDC.64 R12, c[0x0][0x348] ;  /* 0x0000d200ff0c7b82 */ /* 0x000e620000000a00 */
[----:B------:R-:W3:Y:S01]  /*60a0*/  LDCU UR29, c[0x0][0x374] ;  /* 0x00006e80ff1d77ac */ /* 0x000ee20008000800 */
[----:B------:R-:W3:Y:S01]  /*60b0*/  LDCU.64 UR30, c[0x0][0x990] ;  /* 0x00013200ff1e77ac */ /* 0x000ee20008000a00 */
[----:B------:R-:W3:Y:S01]  /*60c0*/  LDCU UR17, c[0x0][0xc0c] ;  /* 0x00018180ff1177ac */ /* 0x000ee20008000800 */
[----:B--2---:R-:W-:Y:S01]  /*60d0*/  UISETP.NE.U32.AND UP0, UPT, UR4, URZ, UPT ;  /* 0x000000ff0400728c */ /* 0x004fe2000bf05070 */
[----:B------:R-:W2:Y:S01]  /*60e0*/  LDCU UR45, c[0x0][0xc20] ;  /* 0x00018400ff2d77ac */ /* 0x000ea20008000800 */
[----:B------:R-:W2:Y:S01]  /*60f0*/  LDCU UR4, c[0x0][0xc30] ;  /* 0x00018600ff0477ac */ /* 0x000ea20008000800 */
[----:B------:R-:W-:Y:S01]  /*6100*/  UMOV UR28, 0x400 ;  /* 0x00000400001c7882 */ /* 0x000fe20000000000 */
[----:B----4-:R-:W-:-:S02]  /*6110*/  UIMAD.WIDE.U32 UR42, UR36, UR32, URZ ;  /* 0x00000020242a72a5 */ /* 0x010fc4000f8e00ff */
[----:B---3--:R-:W-:Y:S02]  /*6120*/  UIMAD.WIDE.U32 UR6, UR29, UR35, URZ ;  /* 0x000000231d0672a5 */ /* 0x008fe4000f8e00ff */
[----:B------:R-:W-:Y:S02]  /*6130*/  ULEA UR28, UR8, UR28, 0x18 ;  /* 0x0000001c081c7291 */ /* 0x000fe4000f8ec0ff */
[----:B------:R-:W-:Y:S02]  /*6140*/  USEL UR38, URZ, 0x1, UP6 ;  /* 0x00000001ff267887 */ /* 0x000fe4000b000000 */
[----:B------:R-:W-:Y:S02]  /*6150*/  UISETP.NE.U32.AND UP6, UPT, UR30, URZ, UPT ;  /* 0x000000ff1e00728c */ /* 0x000fe4000bfc5070 */
[----:B------:R-:W-:Y:S02]  /*6160*/  UIADD3 UR40, UPT, UPT, UR28, 0x360, URZ ;  /* 0x000003601c287890 */ /* 0x000fe4000fffe0ff */
[----:B------:R-:W-:-:S02]  /*6170*/  UIADD3 UR37, UPT, UPT, UR28, 0x388, URZ ;  /* 0x000003881c257890 */ /* 0x000fc4000fffe0ff */
[----:B------:R-:W-:Y:S02]  /*6180*/  UISETP.NE.AND.EX UP5, UPT, UR5, URZ, UPT, UP0 ;  /* 0x000000ff0500728c */ /* 0x000fe4000bfa5300 */
[----:B------:R-:W-:Y:S01]  /*6190*/  UISETP.NE.AND UP0, UPT, UR39, 0x1, UPT ;  /* 0x000000012700788c */ /* 0x000fe2000bf05270 */
[----:B------:R-:W-:Y:S01]  /*61a0*/  UMOV UR42, UR43 ;  /* 0x0000002b002a7c82 */ /* 0x000fe20008000000 */
[----:B------:R-:W-:Y:S01]  /*61b0*/  UMOV UR41, UR7 ;  /* 0x0000000700297c82 */ /* 0x000fe20008000000 */
[----:B------:R-:W-:Y:S02]  /*61c0*/  UISETP.NE.AND UP0, UPT, UR17, 0x1, UPT ;  /* 0x000000011100788c */ /* 0x000fe4000bf05270 */
[----:B------:R-:W-:Y:S02]  /*61d0*/  UPLOP3.LUT UP1, UPT, UPT, UPT, UPT, 0x40, 0x4 ;  /* 0x000000000004789c */ /* 0x000fe40003f2e870 */
[----:B------:R-:W-:Y:S01]  /*61e0*/  UISETP.GE.AND UP3, UPT, UR39, 0x1, UPT ;  /* 0x000000012700788c */ /* 0x000fe2000bf66270 */
[----:B------:R-:W3:Y:S01]  /*61f0*/  LDCU.64 UR18, c[0x0][0xc28] ;  /* 0x00018500ff1277ac */ /* 0x000ee20008000a00 */
[----:B------:R-:W-:-:S02]  /*6200*/  UISETP.NE.AND.EX UP6, UPT, UR31, URZ, UPT, UP6 ;  /* 0x000000ff1f00728c */ /* 0x000fc4000bfc5360 */
[----:B------:R-:W-:Y:S02]  /*6210*/  UPRMT UR40, UR8, 0x654, UR40 ;  /* 0x0000065408287896 */ /* 0x000fe40008000028 */
[----:B------:R-:W-:Y:S02]  /*6220*/  UPRMT UR37, URZ, 0x654, UR37 ;  /* 0x00000654ff257896 */ /* 0x000fe40008000025 */
[----:B------:R-:W-:Y:S02]  /*6230*/  USHF.R.U32.HI UR42, URZ, UR33, UR42 ;  /* 0x00000021ff2a7299 */ /* 0x000fe4000801162a */
[----:B--2---:R-:W-:Y:S02]  /*6240*/  USHF.R.U32.HI UR41, URZ, UR45, UR41 ;  /* 0x0000002dff297299 */ /* 0x004fe40008011629 */
[----:B------:R-:W-:Y:S02]  /*6250*/  UISETP.NE.AND UP0, UPT, UR34, 0x1, UPT ;  /* 0x000000012200788c */ /* 0x000fe4000bf05270 */
[----:B-1----:R-:W-:-:S11]  /*6260*/  UISETP.NE.AND UP4, UPT, UR4, 0x1, UPT ;  /* 0x000000010400788c */ /* 0x002fd6000bf85270 */
.L_x_125:
[----:B------:R-:W-:Y:S04]  /*6270*/  SHF.L.U32 R3, R9, 0x1f, RZ ;  /* 0x0000001f09037819 */ /* 0x000fe800000006ff */
[----:B-1----:R-:W1:Y:S02]  /*6280*/  SYNCS.PHASECHK.TRANS64.TRYWAIT P0, [UR28+0x380], R3 ;  /* 0x00038003ff0075a7 */ /* 0x002e64000800111c */
[----:B-1----:R-:W-:Y:S05]  /*6290*/  @!P0 BRA `(.L_x_118) ;  /* 0x0000004000b48947 */ /* 0x002fea0003800000 */
.L_x_269:
[----:B------:R-:W2:Y:S01]  /*62a0*/  LDS.128 R4, [UR28+0x3c0] ;  /* 0x0003c01cff047984 */ /* 0x000ea20008000c00 */
[----:B------:R-:W-:Y:S01]  /*62b0*/  UISETP.GE.AND UP0, UPT, UR39, 0x1, UPT ;  /* 0x000000012700788c */ /* 0x000fe2000bf06270 */
[----:B------:R-:W-:Y:S01]  /*62c0*/  @!PT LDS RZ, [RZ] ;  /* 0x00000000fffff984 */ /* 0x000fe20000000800 */
[----:B------:R-:W-:Y:S01]  /*62d0*/  @!PT LDS RZ, [RZ] ;  /* 0x00000000fffff984 */ /* 0x000fe20000000800 */
[----:B------:R-:W-:Y:S01]  /*62e0*/  @!PT LDS RZ, [RZ] ;  /* 0x00000000fffff984 */ /* 0x000fe20000000800 */
[----:B------:R-:W-:Y:S01]  /*62f0*/  @!PT LDS RZ, [RZ] ;  /* 0x00000000fffff984 */ /* 0x000fe20000000800 */
[----:B------:R4:W-:Y:S06]  /*6300*/  MEMBAR.ALL.CTA ;  /* 0x0000000000007992 */ /* 0x0009ec0000008000 */
[----:B----4-:R-:W4:Y:S02]  /*6310*/  FENCE.VIEW.ASYNC.S ;  /* 0x00000000000073c6 */ /* 0x010f240000000000 */
[----:B----4-:R-:W-:Y:S01]  /*6320*/  SYNCS.ARRIVE.TRANS64.RED.A1T0 RZ, [UR37], RZ ;  /* 0x000000ffffff79a7 */ /* 0x010fe20008100425 */
[----:B--2---:R-:W-:Y:S11]  /*6330*/  LOP3.LUT P0, RZ, R6, 0x1, RZ, 0xc0, !PT ;  /* 0x0000000106ff7812 */ /* 0x004ff6000780c0ff */
[----:B------:R-:W-:Y:S02]  /*6340*/  @!UPT UIADD3 URZ, UPT, UPT, URZ, URZ, URZ ;  /* 0x000000fffffff290 */ /* 0x000fe4000fffe0ff */
[----:B------:R-:W-:Y:S01]  /*6350*/  VOTEU.ANY UP3, P0 ;  /* 0x0000000000ff7886 */ /* 0x000fe20000060100 */
[----:B------:R-:W-:Y:S11]  /*6360*/  PLOP3.LUT P1, PT, PT, PT, UP3, 0x80, 0x8 ;  /* 0x000000000008781c */ /* 0x000ff60003f2f038 */
[----:B------:R-:W-:Y:S02]  /*6370*/  @!UPT UIADD3 URZ, UPT, UPT, URZ, URZ, URZ ;  /* 0x000000fffffff290 */ /* 0x000fe4000fffe0ff */
[----:B-1----:R-:W-:Y:S02]  /*6380*/  @P1 MOV R3, R4 ;  /* 0x0000000400031202 */ /* 0x002fe40000000f00 */
[----:B------:R-:W-:Y:S02]  /*6390*/  @P1 LOP3.LUT R0, R5, 0xffff, RZ, 0xc0, !PT ;  /* 0x0000ffff05001812 */ /* 0x000fe400078ec0ff */
[----:B------:R-:W-:Y:S02]  /*63a0*/  @P1 R2UR UR5, R3 ;  /* 0x00000000030512ca */ /* 0x000fe400000e0000 */
[----:B------:R-:W-:Y:S11]  /*63b0*/  @P1 R2UR UR4, R0 ;  /* 0x00000000000412ca */ /* 0x000ff600000e0000 */
[----:B------:R-:W-:Y:S02]  /*63c0*/  @UP3 UMOV UR16, UR5 ;  /* 0x0000000500103c82 */ /* 0x000fe40008000000 */
[----:B------:R-:W-:Y:S01]  /*63d0*/  @UP3 UMOV UR15, UR4 ;  /* 0x00000004000f3c82 */ /* 0x000fe20008000000 */
[----:B------:R-:W-:Y:S05]  /*63e0*/  BRA.U !UP0, `(.L_x_119) ;  /* 0x0000000108c07547 */ /* 0x000fea000b800000 */
[----:B------:R-:W-:Y:S02]  /*63f0*/  UIMAD.WIDE.U32 UR8, UR15, UR35, URZ ;  /* 0x000000230f0872a5 */ /* 0x000fe4000f8e00ff */
[----:B------:R-:W-:Y:S02]  /*6400*/  UP2UR UR14, UPR, URZ, 0x4 ;  /* 0x00000004ff0e7883 */ /* 0x000fe40008000000 */
[----:B------:R-:W-:Y:S02]  /*6410*/  UISETP.NE.AND UP2, UPT, UR34, 0x1, UPT ;  /* 0x000000012200788c */ /* 0x000fe4000bf45270 */
[----:B------:R-:W-:Y:S02]  /*6420*/  UIMAD.WIDE.U32 UR10, UR16, UR32, URZ ;  /* 0x00000020100a72a5 */ /* 0x000fe4000f8e00ff */
[----:B------:R-:W-:Y:S02]  /*6430*/  USEL UR4, UR29, UR41, !UP2 ;  /* 0x000000291d047287 */ /* 0x000fe4000d000000 */
[----:B------:R-:W-:Y:S02]  /*6440*/  UISETP.NE.AND UP0, UPT, UR17, 0x1, UPT ;  /* 0x000000011100788c */ /* 0x000fe4000bf05270 */
[----:B------:R-:W-:Y:S02]  /*6450*/  UP2UR UR22, UPR, URZ, 0x2 ;  /* 0x00000002ff167883 */ /* 0x000fe40008000000 */
[----:B------:R-:W-:Y:S02]  /*6460*/  UISETP.NE.AND UP1, UPT, UR39, 0x1, UPT ;  /* 0x000000012700788c */ /* 0x000fe4000bf25270 */
[----:B---3--:R-:W-:Y:S02]  /*6470*/  UIMAD.WIDE.U32 UR12, UR4, UR18, URZ ;  /* 0x00000012040c72a5 */ /* 0x008fe4000f8e00ff */
[----:B------:R-:W-:Y:S01]  /*6480*/  USEL UR7, UR36, UR42, !UP0 ;  /* 0x0000002a24077287 */ /* 0x000fe2000c000000 */
[----:B------:R-:W-:Y:S02]  /*6490*/  UMOV UR5, UR9 ;  /* 0x0000000900057c82 */ /* 0x000fe40008000000 */
[----:B------:R-:W-:Y:S02]  /*64a0*/  USHF.R.U32.HI UR6, URZ, UR45, UR5 ;  /* 0x0000002dff067299 */ /* 0x000fe40008011605 */
[----:B------:R-:W-:Y:S02]  /*64b0*/  UIMAD.WIDE.U32 UR20, UR7, UR18, URZ ;  /* 0x00000012071472a5 */ /* 0x000fe4000f8e00ff */
[----:B------:R-:W-:Y:S02]  /*64c0*/  USEL UR6, UR15, UR6, !UP2 ;  /* 0x000000060f067287 */ /* 0x000fe4000d000000 */
[----:B------:R-:W-:Y:S01]  /*64d0*/  UISETP.NE.AND UP2, UPT, UR14, URZ, UPT ;  /* 0x000000ff0e00728c */ /* 0x000fe2000bf45270 */
[----:B------:R-:W-:Y:S01]  /*64e0*/  UMOV UR5, UR11 ;  /* 0x0000000b00057c82 */ /* 0x000fe20008000000 */
[----:B------:R-:W-:Y:S02]  /*64f0*/  UIMAD.WIDE.U32 UR10, UR6, UR18, URZ ;  /* 0x00000012060a72a5 */ /* 0x000fe4000f8e00ff */
[----:B------:R-:W-:Y:S03]  /*6500*/  USHF.R.U32.HI UR8, URZ, UR33, UR5 ;  /* 0x00000021ff087299 */ /* 0x000fe60008011605 */
[----:B------:R-:W-:Y:S02]  /*6510*/  UMOV UR5, UR13 ;  /* 0x0000000d00057c82 */ /* 0x000fe40008000000 */
[----:B------:R-:W-:Y:S03]  /*6520*/  @UP1 USHF.R.U32.HI UR4, URZ, UR19, UR5 ;  /* 0x00000013ff041299 */ /* 0x000fe60008011605 */
[----:B------:R-:W-:Y:S01]  /*6530*/  UMOV UR5, UR21 ;  /* 0x0000001500057c82 */ /* 0x000fe20008000000 */
[----:B------:R-:W-:Y:S02]  /*6540*/  UIMAD UR4, UR39, UR4, URZ ;  /* 0x00000004270472a4 */ /* 0x000fe4000f8e02ff */
[----:B------:R-:W-:Y:S02]  /*6550*/  @UP1 USHF.R.U32.HI UR7, URZ, UR19, UR5 ;  /* 0x00000013ff071299 */ /* 0x000fe40008011605 */
[----:B------:R-:W-:Y:S02]  /*6560*/  USEL UR5, UR16, UR8, !UP0 ;  /* 0x0000000810057287 */ /* 0x000fe4000c000000 */
[----:B------:R-:W-:Y:S02]  /*6570*/  UIMAD UR8, UR39, UR7, URZ ;  /* 0x00000007270872a4 */ /* 0x000fe4000f8e02ff */
[----:B------:R-:W-:Y:S03]  /*6580*/  UISETP.GE.AND UP0, UPT, UR6, UR4, UPT ;  /* 0x000000040600728c */ /* 0x000fe6000bf06270 */
[----:B------:R-:W-:Y:S01]  /*6590*/  UMOV UR4, UR11 ;  /* 0x0000000b00047c82 */ /* 0x000fe20008000000 */
[----:B------:R-:W-:Y:S02]  /*65a0*/  UISETP.GE.OR UP0, UPT, UR5, UR8, UP0 ;  /* 0x000000080500728c */ /* 0x000fe40008706670 */
[----:B------:R-:W-:Y:S02]  /*65b0*/  USHF.R.U32.HI UR4, URZ, UR19, UR4 ;  /* 0x00000013ff047299 */ /* 0x000fe40008011604 */
[----:B------:R-:W-:Y:S02]  /*65c0*/  UIMAD.WIDE.U32 UR8, UR5, UR18, URZ ;  /* 0x00000012050872a5 */ /* 0x000fe4000f8e00ff */
[----:B------:R-:W-:Y:S04]  /*65d0*/  USEL UR10, UR6, UR4, !UP1 ;  /* 0x00000004060a7287 */ /* 0x000fe8000c800000 */
[----:B------:R-:W-:Y:S01]  /*65e0*/  UIADD3 UR11, UPT, UPT, -UR10, URZ, URZ ;  /* 0x000000ff0a0b7290 */ /* 0x000fe2000fffe1ff */
[----:B------:R-:W-:Y:S02]  /*65f0*/  @!UP0 UMOV UR4, UR9 ;  /* 0x0000000900048c82 */ /* 0x000fe40008000000 */
[----:B------:R-:W-:Y:S02]  /*6600*/  @!UP0 USHF.R.U32.HI UR4, URZ, UR19, UR4 ;  /* 0x00000013ff048299 */ /* 0x000fe40008011604 */
[----:B------:R-:W-:Y:S02]  /*6610*/  UIMAD UR8, UR39, UR11, UR6 ;  /* 0x0000000b270872a4 */ /* 0x000fe4000f8e0206 */
[----:B------:R-:W-:Y:S02]  /*6620*/  @!UP0 USEL UR4, UR5, UR4, !UP1 ;  /* 0x0000000405048287 */ /* 0x000fe4000c800000 */
[----:B------:R-:W-:Y:S02]  /*6630*/  UISETP.NE.AND UP1, UPT, UR22, URZ, UPT ;  /* 0x000000ff1600728c */ /* 0x000fe4000bf25270 */
[----:B------:R-:W-:Y:S02]  /*6640*/  @!UP0 UIMAD UR8, UR7, UR8, UR4 ;  /* 0x00000008070882a4 */ /* 0x000fe4000f8e0204 */
[----:B------:R-:W-:Y:S02]  /*6650*/  @!UP0 UIADD3 UR9, UPT, UPT, UR10, -UR4, URZ ;  /* 0x800000040a098290 */ /* 0x000fe4000fffe0ff */
[----:B------:R-:W-:Y:S02]  /*6660*/  UIADD3 UR4, UPT, UPT, -UR5, URZ, URZ ;  /* 0x000000ff05047290 */ /* 0x000fe4000fffe1ff */
[----:B------:R-:W-:Y:S02]  /*6670*/  UIADD3 UR7, UPT, UPT, -UR6, URZ, URZ ;  /* 0x000000ff06077290 */ /* 0x000fe4000fffe1ff */
[----:B------:R-:W-:Y:S02]  /*6680*/  @!UP0 UIMAD UR6, UR9, UR39, UR5 ;  /* 0x00000027090682a4 */ /* 0x000fe4000f8e0205 */
[----:B------:R-:W-:Y:S02]  /*6690*/  UIMAD UR16, UR17, UR4, UR16 ;  /* 0x00000004111072a4 */ /* 0x000fe4000f8e0210 */
[----:B------:R-:W-:Y:S01]  /*66a0*/  UIMAD UR15, UR34, UR7, UR15 ;  /* 0x00000007220f72a4 */ /* 0x000fe2000f8e020f */
[----:B------:R-:W-:Y:S02]  /*66b0*/  @!UP0 UMOV UR5, UR8 ;  /* 0x0000000800058c82 */ /* 0x000fe40008000000 */
[----:B------:R-:W-:Y:S02]  /*66c0*/  UIMAD UR16, UR5, UR17, UR16 ;  /* 0x00000011051072a4 */ /* 0x000fe4000f8e0210 */
[----:B------:R-:W-:Y:S11]  /*66d0*/  UIMAD UR15, UR6, UR34, UR15 ;  /* 0x00000022060f72a4 */ /* 0x000ff6000f8e020f */
[----:B------:R-:W-:Y:S01]  /*66e0*/  @!UPT UIADD3 URZ, UPT, UPT, URZ, URZ, URZ ;  /* 0x000000fffffff290 */ /* 0x000fe2000fffe0ff */
.L_x_119:
[----:B------:R-:W1:Y:S01]  /*66f0*/  @!UP4 LDCU.128 UR8, c[0x0][0xc10] ;  /* 0x00018200ff08c7ac */ /* 0x000e620008000c00 */
[----:B------:R-:W-:Y:S02]  /*6700*/  ISETP.NE.U32.AND P2, PT, RZ, UR30, PT ;  /* 0x0000001eff007c0c */ /* 0x000fe4000bf45070 */
[----:B------:R-:W-:Y:S02]  /*6710*/  SHF.L.U32 R3, R10, 0x1f, RZ ;  /* 0x0000001f0a037819 */ /* 0x000fe400000006ff */
[----:B------:R-:W-:Y:S01]  /*6720*/  ISETP.NE.AND.EX P2, PT, RZ, UR31, PT, P2 ;  /* 0x0000001fff007c0c */ /* 0x000fe2000bf45320 */
[----:B------:R-:W2:Y:S01]  /*6730*/  @!UP4 LDCU UR5, c[0x0][0xc0c] ;  /* 0x00018180ff05c7ac */ /* 0x000ea20008000800 */
[----:B-1----:R-:W-:Y:S07]  /*6740*/  UIMAD.WIDE.U32 UR6, UR16, UR8, URZ ;  /* 0x00000008100672a5 */ /* 0x002fee000f8e00ff */
[----:B------:R-:W-:Y:S01]  /*6750*/  @!UP4 UMOV UR4, UR7 ;  /* 0x000000070004cc82 */ /* 0x000fe20008000000 */
[----:B--2---:R-:W-:Y:S02]  /*6760*/  @!UP4 UISETP.NE.AND UP0, UPT, UR5, 0x1, UPT ;  /* 0x000000010500c88c */ /* 0x004fe4000bf05270 */
[----:B------:R-:W-:Y:S02]  /*6770*/  @!UP4 USHF.R.U32.HI UR4, URZ, UR9, UR4 ;  /* 0x00000009ff04c299 */ /* 0x000fe40008011604 */
[----:B------:R-:W-:Y:S02]  /*6780*/  UIMAD.WIDE.U32 UR6, UR15, UR11, URZ ;  /* 0x0000000b0f0672a5 */ /* 0x000fe4000f8e00ff */
[----:B------:R-:W-:Y:S02]  /*6790*/  @!UP4 USEL UR8, UR16, UR4, !UP0 ;  /* 0x000000041008c287 */ /* 0x000fe4000c000000 */
[----:B------:R-:W-:Y:S03]  /*67a0*/  @!UP4 UISETP.NE.AND UP0, UPT, UR10, 0x1, UPT ;  /* 0x000000010a00c88c */ /* 0x000fe6000bf05270 */
[----:B------:R-:W-:Y:S02]  /*67b0*/  @!UP4 UMOV UR6, UR7 ;  /* 0x000000070006cc82 */ /* 0x000fe40008000000 */
[----:B------:R-:W1:Y:S02]  /*67c0*/  @!UP4 LDCU UR4, c[0x0][0xc20] ;  /* 0x00018400ff04c7ac */ /* 0x000e640008000800 */
[----:B-1----:R-:W-:Y:S04]  /*67d0*/  @!UP4 USHF.R.U32.HI UR6, URZ, UR4, UR6 ;  /* 0x00000004ff06c299 */ /* 0x002fe80008011606 */
[----:B------:R-:W-:Y:S04]  /*67e0*/  @!UP4 USEL UR6, UR15, UR6, !UP0 ;  /* 0x000000060f06c287 */ /* 0x000fe8000c000000 */
[----:B------:R-:W-:Y:S02]  /*67f0*/  @!UP4 UIADD3 UR4, UPT, UPT, -UR8, UR6, URZ ;  /* 0x000000060804c290 */ /* 0x000fe4000fffe1ff */
[----:B------:R-:W-:Y:S02]  /*6800*/  @!UP4 UIADD3 UR6, UPT, UPT, UR8, -UR6, URZ ;  /* 0x800000060806c290 */ /* 0x000fe4000fffe0ff */
[----:B------:R-:W-:Y:S02]  /*6810*/  @!UP4 UIMAD UR16, UR4, UR5, UR16 ;  /* 0x000000050410c2a4 */ /* 0x000fe4000f8e0210 */
[----:B------:R-:W-:Y:S01]  /*6820*/  @!UP4 UIMAD UR15, UR6, UR10, UR15 ;  /* 0x0000000a060fc2a4 */ /* 0x000fe2000f8e020f */
[----:B------:R-:W-:Y:S11]  /*6830*/  BRA.U UP1, `(.L_x_120) ;  /* 0x0000000101107547 */ /* 0x000ff6000b800000 */
[----:B------:R-:W-:Y:S04]  /*6840*/  MOV R8, UR38 ;  /* 0x0000002600087c02 */ /* 0x000fe80008000f00 */
[----:B------:R-:W-:Y:S04]  /*6850*/  SHF.L.U32 R8, R8, 0x1f, RZ ;  /* 0x0000001f08087819 */ /* 0x000fe800000006ff */
[----:B------:R-:W1:Y:S02]  /*6860*/  SYNCS.PHASECHK.TRANS64.TRYWAIT P0, [UR28+0x378], R8 ;  /* 0x00037808ff0075a7 */ /* 0x000e64000800111c */
[----:B-1----:R-:W-:Y:S05]  /*6870*/  @!P0 BRA `(.L_x_121) ;  /* 0x0000003c00548947 */ /* 0x002fea0003800000 */
.L_x_120:
[----:B------:R-:W-:Y:S05]  /*6880*/  BRA.U !UP6, `(.L_x_122) ;  /* 0x000000010e387547 */ /* 0x000fea000b800000 */
[----:B------:R-:W-:Y:S01]  /*6890*/  UPLOP3.LUT UP2, UPT, UPT, UPT, UP5, 0x80, 0x8 ;  /* 0x000000000008789c */ /* 0x000fe20003f4f050 */
[----:B-1----:R-:W-:Y:S01]  /*68a0*/  HFMA2 R0, -RZ, RZ, 0, 5.9604644775390625e-08 ;  /* 0x00000001ff007431 */ /* 0x002fe200000001ff */
[----:B------:R-:W1:Y:S01]  /*68b0*/  LDCU.64 UR8, c[0x0][0x358] ;  /* 0x00006b00ff0877ac */ /* 0x000e620008000a00 */
[----:B------:R-:W-:Y:S03]  /*68c0*/  IMAD.MOV.U32 R82, RZ, RZ, 0x1 ;  /* 0x00000001ff527424 */ /* 0x000fe600078e00ff */
[----:B------:R-:W-:Y:S05]  /*68d0*/  PLOP3.LUT P0, PT, PT, PT, UP2, 0x80, 0x8 ;  /* 0x000000000008781c */ /* 0x000fea0003f0f028 */
[----:B------:R-:W2:Y:S01]  /*68e0*/  @UP2 LDCU.64 UR4, c[0x0][0x988] ;  /* 0x00013100ff0427ac */ /* 0x000ea20008000a00 */
[----:B------:R-:W-:Y:S07]  /*68f0*/  @UP2 UIMAD UR6, UR44, UR30, URZ ;  /* 0x0000001e2c0622a4 */ /* 0x000fee000f8e02ff */
[----:B------:R-:W-:Y:S01]  /*6900*/  @!P0 PRMT R82, R0, 0x7610, R82 ;  /* 0x0000761000528816 */ /* 0x000fe20000000052 */
[----:B--2---:R-:W-:Y:S06]  /*6910*/  @UP2 UIMAD.WIDE UR4, UR6, 0x4, UR4 ;  /* 0x00000004060428a5 */ /* 0x004fec000f8e0204 */
[----:B------:R-:W-:Y:S01]  /*6920*/  IMAD.U32 R14, RZ, RZ, UR4 ;  /* 0x00000004ff0e7e24 */ /* 0x000fe2000f8e00ff */
[----:B------:R-:W-:Y:S04]  /*6930*/  MOV R15, UR5 ;  /* 0x00000005000f7c02 */ /* 0x000fe80008000f00 */
[----:B------:R-:W2:Y:S01]  /*6940*/  @!UP2 LDCU UR4, c[0x0][0x980] ;  /* 0x00013000ff04a7ac */ /* 0x000ea20008000800 */
[----:B-1---5:R4:W5:Y:S02]  /*6950*/  @P0 LDG.E R39, desc[UR8][R14.64] ;  /* 0x000000080e270981 */ /* 0x022964000c1e1900 */
[----:B--2-4-:R-:W-:Y:S07]  /*6960*/  @!P0 IMAD.U32 R39, RZ, RZ, UR4 ;  /* 0x00000004ff278e24 */ /* 0x014fee000f8e00ff */
.L_x_122:
[----:B-----5:R-:W-:Y:S01]  /*6970*/  @!P2 FSETP.EQ.AND P0, PT, R39, RZ, PT ;  /* 0x000000ff2700a20b */ /* 0x020fe20003f02000 */
[----:B------:R-:W-:Y:S01]  /*6980*/  @!UPT UIADD3 URZ, UPT, UPT, URZ, URZ, URZ ;  /* 0x000000fffffff290 */ /* 0x000fe2000fffe0ff */
[----:B------:R-:W-:Y:S11]  /*6990*/  @!P2 BRA `(.L_x_123) ;  /* 0x000000000014a947 */ /* 0x000ff60003800000 */
[----:B------:R-:W-:Y:S02]  /*69a0*/  LOP3.LUT P2, RZ, R82, 0xff, RZ, 0xc0, !PT ;  /* 0x000000ff52ff7812 */ /* 0x000fe4000784c0ff */
[----:B------:R-:W-:Y:S04]  /*69b0*/  PLOP3.LUT P0, PT, PT, PT, UP2, 0x80, 0x8 ;  /* 0x000000000008781c */ /* 0x000fe80003f0f028 */
[----:B------:R-:W-:Y:S07]  /*69c0*/  PLOP3.LUT P0, PT, P0, PT, PT, 0x8, 0x80 ;  /* 0x000000000080781c */ /* 0x000fee000070e170 */
[----:B------:R-:W-:Y:S11]  /*69d0*/  @P2 FSETP.EQ.AND P0, PT, R39, RZ, PT ;  /* 0x000000ff2700220b */ /* 0x000ff60003f02000 */
[----:B------:R-:W-:Y:S02]  /*69e0*/  @!UPT UIADD3 URZ, UPT, UPT, URZ, URZ, URZ ;  /* 0x000000fffffff290 */ /* 0x000fe4000fffe0ff */
.L_x_123:
[----:B------:R-:W2:Y:S01]  /*69f0*/  SYNCS.PHASECHK.TRANS64.TRYWAIT P2, [UR28+0x368], R3 ;  /* 0x00036803ff0075a7 */ /* 0x000ea2000804111c */
[----:B------:R-:W-:Y:S04]  /*6a00*/  @P1 SHF.R.U32.HI R4, RZ, 0x10, R5 ;  /* 0x00000010ff041819 */ /* 0x000fe80000011605 */
[----:B------:R-:W-:Y:S02]  /*6a10*/  @P1 R2UR UR44, R4 ;  /* 0x00000000042c12ca */ /* 0x000fe400000e0000 */
[----:B------:R-:W-:Y:S01]  /*6a20*/  ELECT P1, URZ, PT ;  /* 0x0000000000ff782f */ /* 0x000fe20003820000 */
[----:B------:R-:W-:Y:S01]  /*6a30*/  @!UPT UIADD3 URZ, UPT, UPT, URZ, URZ, URZ ;  /* 0x000000fffffff290 */ /* 0x000fe2000fffe0ff */
[----:B--2---:R-:W-:Y:S11]  /*6a40*/  @!P2 BRA `(.L_x_124) ;  /* 0x0000003800f8a947 */ /* 0x004ff60003800000 */
.L_x_272:
[----:B------:R-:W-:Y:S02]  /*6a50*/  PLOP3.LUT P1, PT, P0, P1, PT, 0xf2, 0x2f ;  /* 0x00000000002f781c */ /* 0x000fe40000723e72 */
[----:B------:R-:W-:Y:S02]  /*6a60*/  R2UR UR43, R86 ;  /* 0x00000000562b72ca */ /* 0x000fe400000e0000 */
[----:B------:R-:W-:Y:S02]  /*6a70*/  R2UR UR7, R87 ;  /* 0x00000000570772ca */ /* 0x000fe400000e0000 */
[----:B------:R-:W-:Y:S02]  /*6a80*/  LOP3.LUT R10, R10, 0x1, RZ, 0x3c, !PT ;  /* 0x000000010a0a7812 */ /* 0x000fe400078e3cff */
[----:B------:R-:W-:Y:S05]  /*6a90*/  LOP3.LUT R9, R9, 0x1, RZ, 0x3c, !PT ;  /* 0x0000000109097812 */ /* 0x000fea00078e3cff */
[----:B------:R-:W-:Y:S01]  /*6aa0*/  VOTEU.ALL UP0, P1 ;  /* 0x0000000000ff7886 */ /* 0x000fe20000800000 */
[----:B-1----:R-:W-:Y:S01]  /*6ab0*/  @!P1 IADD3 R3, P0, PT, R12, 0x680, RZ ;  /* 0x000006800c039810 */ /* 0x002fe20007f1e0ff */
[----:B------:R-:W-:Y:S03]  /*6ac0*/  @!P1 IMAD.MOV.U32 R0, RZ, 0x20, RZ ;  /* 0x00000020ff009824 */ /* 0x000fe600078e00ff */
[----:B------:R-:W1:Y:S01]  /*6ad0*/  @!UP0 LDCU.128 UR24, c[0x0][0xa80] ;  /* 0x00015000ff1887ac */ /* 0x000e620008000c00 */
[----:B------:R-:W-:Y:S01]  /*6ae0*/  @!P1 IMAD.MOV.U32 R0, RZ, 0x400, R0 ;  /* 0x00000400ff009824 */ /* 0x000fe200078e0000 */
[----:B------:R-:W2:Y:S01]  /*6af0*/  @!UP0 LDCU.128 UR20, c[0x0][0xa90] ;  /* 0x00015200ff1487ac */ /* 0x000ea20008000c00 */
[----:B------:R-:W4:Y:S01]  /*6b00*/  @!UP0 LDCU UR6, c[0x0][0xaa0] ;  /* 0x00015400ff0687ac */ /* 0x000f220008000800 */
[----:B------:R-:W-:Y:S02]  /*6b10*/  @!UP0 USHF.L.U32 UR11, UR46, 0x6, URZ ;  /* 0x000000062e0b8899 */ /* 0x000fe400080006ff */
[----:B-1----:R-:W-:Y:S02]  /*6b20*/  @!UP0 UISETP.NE.AND UP1, UPT, UR24, 0x1, UPT ;  /* 0x000000011800888c */ /* 0x002fe4000bf25270 */
[----:B------:R-:W-:Y:S02]  /*6b30*/  UIMAD.WIDE.U32 UR4, UR11, UR25, URZ ;  /* 0x000000190b0472a5 */ /* 0x000fe4000f8e00ff */
[----:B------:R-:W-:Y:S02]  /*6b40*/  @!UP0 USHF.L.U32 UR10, UR47, 0x6, URZ ;  /* 0x000000062f0a8899 */ /* 0x000fe400080006ff */
[----:B------:R-:W-:Y:S02]  /*6b50*/  @!UP0 UIADD3 UR8, UPT, UPT, UR28, 0x400, URZ ;  /* 0x000004001c088890 */ /* 0x000fe4000fffe0ff */
[----:B------:R-:W-:Y:S02]  /*6b60*/  @!UP0 UIADD3 UR9, UPT, UPT, UR28, 0x360, URZ ;  /* 0x000003601c098890 */ /* 0x000fe4000fffe0ff */
[----:B------:R-:W-:Y:S02]  /*6b70*/  UIADD3 UR47, UPT, UPT, UR15, UR43, URZ ;  /* 0x0000002b0f2f7290 */ /* 0x000fe4000fffe0ff */
[----:B------:R-:W-:Y:S01]  /*6b80*/  UIADD3 UR46, UPT, UPT, UR16, UR7, URZ ;  /* 0x00000007102e7290 */ /* 0x000fe2000fffe0ff */
[----:B------:R-:W-:Y:S02]  /*6b90*/  @!UP0 UMOV UR4, UR5 ;  /* 0x0000000500048c82 */ /* 0x000fe40008000000 */
[----:B------:R-:W-:Y:S04]  /*6ba0*/  @!UP0 USHF.R.U32.HI UR4, URZ, UR26, UR4 ;  /* 0x0000001aff048299 */ /* 0x000fe80008011604 */
[----:B------:R-:W-:Y:S02]  /*6bb0*/  @!UP0 USEL UR12, UR11, UR4, !UP1 ;  /* 0x000000040b0c8287 */ /* 0x000fe4000c800000 */
[----:B------:R-:W-:Y:S02]  /*6bc0*/  @!UP0 UISETP.NE.AND UP1, UPT, UR27, 0x1, UPT ;  /* 0x000000011b00888c */ /* 0x000fe4000bf25270 */
[----:B--2---:R-:W-:Y:S07]  /*6bd0*/  UIMAD.WIDE.U32 UR4, UR12, UR20, URZ ;  /* 0x000000140c0472a5 */ /* 0x004fee000f8e00ff */
[----:B------:R-:W-:Y:S02]  /*6be0*/  @!UP0 UMOV UR4, UR5 ;  /* 0x0000000500048c82 */ /* 0x000fe40008000000 */
[----:B------:R-:W-:Y:S04]  /*6bf0*/  @!UP0 USHF.R.U32.HI UR4, URZ, UR21, UR4 ;  /* 0x00000015ff048299 */ /* 0x000fe80008011604 */
[----:B------:R-:W-:Y:S02]  /*6c00*/  @!UP0 USEL UR13, UR12, UR4, !UP1 ;  /* 0x000000040c0d8287 */ /* 0x000fe4000c800000 */
[----:B------:R-:W-:Y:S02]  /*6c10*/  @!UP0 UISETP.NE.AND UP1, UPT, UR22, 0x1, UPT ;  /* 0x000000011600888c */ /* 0x000fe4000bf25270 */
[----:B------:R-:W-:Y:S07]  /*6c20*/  UIMAD.WIDE.U32 UR4, UR13, UR23, URZ ;  /* 0x000000170d0472a5 */ /* 0x000fee000f8e00ff */
[----:B------:R-:W-:Y:S02]  /*6c30*/  @!UP0 UMOV UR4, UR5 ;  /* 0x0000000500048c82 */ /* 0x000fe40008000000 */
[----:B----4-:R-:W-:Y:S01]  /*6c40*/  @!UP0 USHF.R.U32.HI UR4, URZ, UR6, UR4 ;  /* 0x00000006ff048299 */ /* 0x010fe20008011604 */
[----:B------:R-:W-:Y:S01]  /*6c50*/  @!P1 R2UR UR6, R0 ;  /* 0x00000000000692ca */ /* 0x000fe200000e0000 */
[----:B------:R-:W-:Y:S02]  /*6c60*/  @!P1 IMAD.X R0, RZ, RZ, R13, P0 ;  /* 0x000000ffff009224 */ /* 0x000fe400000e060d */
[----:B------:R-:W-:Y:S02]  /*6c70*/  @!UP0 USEL UR14, UR13, UR4, !UP1 ;  /* 0x000000040d0e8287 */ /* 0x000fe4000c800000 */
[----:B------:R-:W-:Y:S02]  /*6c80*/  @!UP0 UIADD3 UR4, UPT, UPT, -UR12, URZ, URZ ;  /* 0x000000ff0c048290 */ /* 0x000fe4000fffe1ff */
[----:B------:R-:W-:Y:S02]  /*6c90*/  @!UP0 UIADD3 UR5, UPT, UPT, -UR14, URZ, URZ ;  /* 0x000000ff0e058290 */ /* 0x000fe4000fffe1ff */
[----:B------:R-:W-:Y:S02]  /*6ca0*/  @!UP0 UIMAD UR11, UR24, UR4, UR11 ;  /* 0x00000004180b82a4 */ /* 0x000fe4000f8e020b */
[----:B------:R-:W-:Y:S02]  /*6cb0*/  @!UP0 UIADD3 UR4, UPT, UPT, -UR13, URZ, URZ ;  /* 0x000000ff0d048290 */ /* 0x000fe4000fffe1ff */
[----:B------:R-:W-:Y:S01]  /*6cc0*/  @!UP0 UIMAD UR13, UR22, UR5, UR13 ;  /* 0x00000005160d82a4 */ /* 0x000fe2000f8e020d */
[----:B------:R-:W-:Y:S01]  /*6cd0*/  @!P1 R2UR UR5, R3 ;  /* 0x00000000030592ca */ /* 0x000fe200000e0000 */
[----:B------:R-:W-:Y:S02]  /*6ce0*/  @!UP0 UIMAD UR12, UR27, UR4, UR12 ;  /* 0x000000041b0c82a4 */ /* 0x000fe4000f8e020c */
[----:B------:R-:W-:Y:S01]  /*6cf0*/  @!UP0 UPRMT UR6, UR6, 0x5410, URZ ;  /* 0x0000541006068896 */ /* 0x000fe200080000ff */
[----:B------:R-:W-:Y:S01]  /*6d00*/  @!P1 R2UR UR4, R0 ;  /* 0x00000000000492ca */ /* 0x000fe200000e0000 */
[----:B------:R-:W-:Y:S01]  /*6d10*/  VOTEU.ALL UP0, P1 ;  /* 0x0000000000ff7886 */ /* 0x000fe20000800000 */
[----:B------:R-:W-:Y:S07]  /*6d20*/  UPLOP3.LUT UP1, UPT, UPT, UPT, UPT, 0x80, 0x8 ;  /* 0x000000000008789c */ /* 0x000fee0003f2f070 */
[----:B------:R-:W-:Y:S04]  /*6d30*/  IMAD.U32 R4, RZ, RZ, UR5 ;  /* 0x00000005ff047e24 */ /* 0x000fe8000f8e00ff */
[----:B------:R-:W-:Y:S01]  /*6d40*/  IMAD.U32 R5, RZ, RZ, UR4 ;  /* 0x00000004ff057e24 */ /* 0x000fe2000f8e00ff */
[----:B------:R-:W-:Y:S04]  /*6d50*/  @!P1 R2UR UR4, R4 ;  /* 0x00000000040492ca */ /* 0x000fe800000e0000 */
[----:B------:R-:W-:Y:S11]  /*6d60*/  @!P1 R2UR UR5, R5 ;  /* 0x00000000050592ca */ /* 0x000ff600000e0000 */
[----:B------:R-:W-:Y:S02]  /*6d70*/  @!UPT UIADD3 URZ, UPT, UPT, URZ, URZ, URZ ;  /* 0x000000fffffff290 */ /* 0x000fe4000fffe0ff */
[----:B------:R1:W-:Y:S01]  /*6d80*/  @!UP0 UTMALDG.5D.IM2COL [UR8], [UR4], UR6 ;  /* 0x00000008040083b4 */ /* 0x0003e20008060006 */
[----:B------:R1:W-:Y:S01]  /*6d90*/  @!P1 SYNCS.ARRIVE.TRANS64.RED.A0TR RZ, [UR28+0x360], R2 ;  /* 0x00036002ffff99a7 */ /* 0x0003e2000830041c */
[----:B------:R-:W-:Y:S01]  /*6da0*/  SYNCS.ARRIVE.TRANS64.RED.A1T0 RZ, [UR40], RZ ;  /* 0x000000ffffff79a7 */ /* 0x000fe20008100428 */
[----:B------:R-:W-:Y:S05]  /*6db0*/  BRA.U UP3, `(.L_x_125) ;  /* 0xfffffff5032c7547 */ /* 0x000fea000b83ffff */
[----:B------:R-:W-:Y:S07]  /*6dc0*/  MOV R0, UR28 ;  /* 0x0000001c00007c02 */ /* 0x000fee0008000f00 */
.L_x_126:
[----:B-1----:R-:W-:-:S04]  /*6dd0*/  SHF.L.U32 R2, R10, 0x1f, RZ ;  /* 0x0000001f0a027819 */ /* 0x002fc800000006ff */
[----:B------:R1:W2:Y:S03]  /*6de0*/  SYNCS.PHASECHK.TRANS64.TRYWAIT P0, [R0+URZ+0x368], R2 ;  /* 0x00036802000075a7 */ /* 0x0002a600080011ff */
[----:B--2---:R-:W-:Y:S05]  /*6df0*/  @!P0 NANOSLEEP.SYNCS 0x989680 ;  /* 0x009896800000895d */ /* 0x004fea0003900000 */
[----:B------:R-:W2:Y:S02]  /*6e00*/  @!P0 SYNCS.PHASECHK.TRANS64 P0, [R0+URZ+0x368], R2 ;  /* 0x00036802000085a7 */ /* 0x000ea400080010ff */
[----:B--23--:R-:W-:Y:S05]  /*6e10*/  @P0 EXIT ;  /* 0x000000000000094d */ /* 0x00cfea0003800000 */
[----:B------:R-:W-:Y:S05]  /*6e20*/  BRA `(.L_x_126) ;  /* 0xfffffffc00e87947 */ /* 0x000fea000383ffff */
.L_x_117:
[----:B------:R-:W-:-:S06]  /*6e30*/  UISETP.GE.AND UP0, UPT, UR18, 0x4, UPT ;  /* 0x000000041200788c */ /* 0x000fcc000bf06270 */
[----:B------:R-:W-:-:S13]  /*6e40*/  PLOP3.LUT P0, PT, PT, PT, UP0, 0x80, 0x8 ;  /* 0x000000000008781c */ /* 0x000fda0003f0f008 */
[----:B-1----:R-:W-:Y:S05]  /*6e50*/  @!P0 EXIT ;  /* 0x000000000000894d */ /* 0x002fea0003800000 */
[----:B------:R-:W1:Y:S08]  /*6e60*/  S2UR UR4, SR_CgaCtaId ;  /* 0x00000000000479c3 */ /* 0x000e700000008800 */
[----:B------:R-:W-:Y:S01]  /*6e70*/  BAR.SYNC.DEFER_BLOCKING 0x6, 0xa0 ;  /* 0x0182800000007b1d */ /* 0x000fe20000010000 */
[C---:B------:R-:W-:Y:S01]  /*6e80*/  IMAD.SHL.U32 R6, R76.reuse, 0x40, RZ ;  /* 0x000000404c067824 */ /* 0x040fe200078e00ff */
[----:B------:R-:W-:Y:S01]  /*6e90*/  CS2R R78, SRZ ;  /* 0x00000000004e7805 */ /* 0x000fe2000001ff00 */
[----:B------:R-:W-:-:S02]  /*6ea0*/  IMAD.SHL.U32 R3, R76, 0x2, RZ ;  /* 0x000000024c037824 */ /* 0x000fc400078e00ff */
[----:B------:R-:W-:Y:S01]  /*6eb0*/  IMAD.SHL.U32 R81, R76, 0x20, RZ ;  /* 0x000000204c517824 */ /* 0x000fe200078e00ff */
[----:B------:R-:W-:Y:S01]  /*6ec0*/  UMOV UR43, 0x400 ;  /* 0x00000400002b7882 */ /* 0x000fe20000000000 */
[----:B------:R-:W-:Y:S01]  /*6ed0*/  LOP3.LUT R0, R6, 0x180, RZ, 0xc0, !PT ;  /* 0x0000018006007812 */ /* 0x000fe200078ec0ff */
[----:B------:R-:W2:Y:S01]  /*6ee0*/  LDC.64 R72, c[0x0][0x988] ;  /* 0x00026200ff487b82 */ /* 0x000ea20000000a00 */
[----:B------:R-:W-:Y:S01]  /*6ef0*/  IMAD.U32 R37, R76, 0x10000, RZ ;  /* 0x000100004c257824 */ /* 0x000fe200078e00ff */
[----:B------:R-:W-:Y:S01]  /*6f00*/  LOP3.LUT R81, R81, 0xc00, RZ, 0xc0, !PT ;  /* 0x00000c0051517812 */ /* 0x000fe200078ec0ff */
[----:B------:R-:W-:Y:S01]  /*6f10*/  IMAD.MOV.U32 R36, RZ, RZ, RZ ;  /* 0x000000ffff247224 */ /* 0x000fe200078e00ff */
[----:B------:R-:W-:Y:S01]  /*6f20*/  LOP3.LUT R3, R0, 0x20, R3, 0xf8, !PT ;  /* 0x0000002000037812 */ /* 0x000fe200078ef803 */
[----:B------:R-:W-:Y:S01]  /*6f30*/  IMAD.SHL.U32 R0, R76, 0x8, RZ ;  /* 0x000000084c007824 */ /* 0x000fe200078e00ff */
[----:B------:R-:W-:Y:S01]  /*6f40*/  LOP3.LUT R81, R81, 0x40, R6, 0xf8, !PT ;  /* 0x0000004051517812 */ /* 0x000fe200078ef806 */
[----:B------:R-:W-:Y:S01]  /*6f50*/  IMAD.MOV.U32 R77, RZ, RZ, RZ ;  /* 0x000000ffff4d7224 */ /* 0x000fe200078e00ff */
[----:B------:R-:W3:Y:S01]  /*6f60*/  LDC.64 R74, c[0x0][0x990] ;  /* 0x00026400ff4a7b82 */ /* 0x000ee20000000a00 */
[----:B------:R-:W-:Y:S01]  /*6f70*/  LOP3.LUT R37, R37, 0x600000, RZ, 0xc0, !PT ;  /* 0x0060000025257812 */ /* 0x000fe200078ec0ff */
[----:B------:R-:W4:Y:S01]  /*6f80*/  LDCU UR53, c[0x0][0x370] ;  /* 0x00006e00ff3577ac */ /* 0x000f220008000800 */
[----:B------:R-:W-:-:S02]  /*6f90*/  LOP3.LUT R0, R3, 0x30, R0, 0x78, !PT ;  /* 0x0000003003007812 */ /* 0x000fc400078e7800 */
[----:B------:R-:W-:Y:S01]  /*6fa0*/  LOP3.LUT R81, R81, 0x200, R6, 0xf8, !PT ;  /* 0x0000020051517812 */ /* 0x000fe200078ef806 */
[----:B------:R-:W2:Y:S02]  /*6fb0*/  LDCU UR42, c[0x0][0xc0c] ;  /* 0x00018180ff2a77ac */ /* 0x000ea40008000800 */
[----:B------:R-:W2:Y:S01]  /*6fc0*/  LDC.64 R70, c[0x0][0x9b0] ;  /* 0x00026c00ff467b82 */ /* 0x000ea20000000a00 */
[----:B------:R-:W-:Y:S01]  /*6fd0*/  LOP3.LUT R81, R81, R0, RZ, 0xfc, !PT ;  /* 0x0000000051517212 */ /* 0x000fe200078efcff */
[----:B-1----:R-:W-:Y:S01]  /*6fe0*/  ULEA UR43, UR4, UR43, 0x18 ;  /* 0x0000002b042b7291 */ /* 0x002fe2000f8ec0ff */
[----:B------:R-:W-:Y:S01]  /*6ff0*/  IMAD.SHL.U32 R0, R76, 0x10, RZ ;  /* 0x000000104c007824 */ /* 0x000fe200078e00ff */
[----:B------:R-:W1:Y:S04]  /*7000*/  LDCU.64 UR4, c[0x0][0x988] ;  /* 0x00013100ff0477ac */ /* 0x000e680008000a00 */
[----:B------:R-:W2:Y:S01]  /*7010*/  LDC.64 R68, c[0x0][0x9a8] ;  /* 0x00026a00ff447b82 */ /* 0x000ea20000000a00 */
[----:B------:R-:W-:Y:S01]  /*7020*/  VIADD R80, R81, UR43 ;  /* 0x0000002b51507c36 */ /* 0x000fe20008000000 */
[----:B------:R-:W-:Y:S01]  /*7030*/  LOP3.LUT R0, R0, 0x20, RZ, 0xc0, !PT ;  /* 0x0000002000007812 */ /* 0x000fe200078ec0ff */
[----:B------:R-:W4:Y:S01]  /*7040*/  LDS R2, [UR43+0x3d0] ;  /* 0x0003d02bff027984 */ /* 0x000f220008000800 */
[----:B------:R-:W2:Y:S02]  /*7050*/  LDCU UR38, c[0x0][0xc30] ;  /* 0x00018600ff2677ac */ /* 0x000ea40008000800 */
[----:B------:R-:W-:Y:S01]  /*7060*/  IADD3 R80, PT, PT, -R0, 0x400, R80 ;  /* 0x0000040000507810 */ /* 0x000fe20007ffe150 */
[----:B------:R-:W2:Y:S01]  /*7070*/  LDCU.64 UR40, c[0x0][0xc28] ;  /* 0x00018500ff2877ac */ /* 0x000ea20008000a00 */
[----:B------:R-:W2:Y:S01]  /*7080*/  LDCU.128 UR48, c[0x0][0xc10] ;  /* 0x00018200ff3077ac */ /* 0x000ea20008000c00 */
[----:B-1----:R-:W-:Y:S01]  /*7090*/  IMAD.U32 R85, RZ, RZ, UR4 ;  /* 0x00000004ff557e24 */ /* 0x002fe2000f8e00ff */
[----:B------:R-:W-:Y:S01]  /*70a0*/  UIADD3 UR4, UPT, UPT, UR43, 0x1400, URZ ;  /* 0x000014002b047890 */ /* 0x000fe2000fffe0ff */
[----:B------:R-:W-:Y:S01]  /*70b0*/  IMAD.U32 R84, RZ, RZ, UR5 ;  /* 0x00000005ff547e24 */ /* 0x000fe2000f8e00ff */
[----:B------:R-:W1:Y:S04]  /*70c0*/  LDCU.128 UR56, c[0x0][0xb80] ;  /* 0x00017000ff3877ac */ /* 0x000e680008000c00 */
[----:B------:R-:W-:Y:S01]  /*70d0*/  IMAD.U32 R89, RZ, RZ, UR4 ;  /* 0x00000004ff597e24 */ /* 0x000fe2000f8e00ff */
[----:B------:R-:W1:Y:S01]  /*70e0*/  LDCU.128 UR60, c[0x0][0xb90] ;  /* 0x00017200ff3c77ac */ /* 0x000e620008000c00 */
[----:B------:R-:W1:Y:S01]  /*70f0*/  LDCU UR52, c[0x0][0x374] ;  /* 0x00006e80ff3477ac */ /* 0x000e620008000800 */
[----:B------:R-:W-:Y:S01]  /*7100*/  UIADD3 UR55, UPT, UPT, UR43, 0x400, URZ ;  /* 0x000004002b377890 */ /* 0x000fe2000fffe0ff */
[C---:B----4-:R-:W-:Y:S01]  /*7110*/  VIADD R3, R2.reuse, 0x40 ;  /* 0x0000004002037836 */ /* 0x050fe20000000000 */
[----:B------:R-:W-:-:S04]  /*7120*/  LOP3.LUT R2, R2, 0xffff, RZ, 0xc0, !PT ;  /* 0x0000ffff02027812 */ /* 0x000fc800078ec0ff */
[----:B------:R-:W-:-:S05]  /*7130*/  LOP3.LUT R3, R3, 0xffff, RZ, 0xc0, !PT ;  /* 0x0000ffff03037812 */ /* 0x000fca00078ec0ff */
[----:B-123--:R4:W-:Y:S02]  /*7140*/  STL.64 [R1], R2 ;  /* 0x0000000201007387 */ /* 0x00e9e40000100a00 */
.L_x_144:
[----:B----4-:R-:W-:Y:S04]  /*7150*/  SHF.L.U32 R2, R78, 0x1f, RZ ;  /* 0x0000001f4e027819 */ /* 0x010fe800000006ff */
[----:B-1----:R-:W1:Y:S02]  /*7160*/  SYNCS.PHASECHK.TRANS64.TRYWAIT P0, [UR43+0x380], R2 ;  /* 0x00038002ff0075a7 */ /* 0x002e64000800112b */
[----:B-1----:R-:W-:Y:S05]  /*7170*/  @!P0 BRA `(.L_x_127) ;  /* 0x0000003400448947 */ /* 0x002fea0003800000 */
.L_x_274:
[----:B------:R-:W2:Y:S01]  /*7180*/  LDS.128 R4, [UR43+0x3c0] ;  /* 0x0003c02bff047984 */ /* 0x000ea20008000c00 */
[----:B------:R-:W-:Y:S01]  /*7190*/  UIADD3 UR4, UPT, UPT, UR43, 0x388, URZ ;  /* 0x000003882b047890 */ /* 0x000fe2000fffe0ff */
[----:B-1----:R-:W-:Y:S01]  /*71a0*/  IMAD R2, R36, 0x4, R1 ;  /* 0x0000000424027824 */ /* 0x002fe200078e0201 */
[----:B------:R-:W-:Y:S01]  /*71b0*/  UISETP.GE.AND UP0, UPT, UR39, 0x1, UPT ;  /* 0x000000012700788c */ /* 0x000fe2000bf06270 */
[----:B------:R-:W-:Y:S01]  /*71c0*/  @!PT LDS RZ, [RZ] ;  /* 0x00000000fffff984 */ /* 0x000fe20000000800 */
[----:B------:R-:W-:Y:S01]  /*71d0*/  @!PT LDS RZ, [RZ] ;  /* 0x00000000fffff984 */ /* 0x000fe20000000800 */
[----:B------:R-:W-:Y:S01]  /*71e0*/  @!PT LDS RZ, [RZ] ;  /* 0x00000000fffff984 */ /* 0x000fe20000000800 */
[----:B------:R-:W-:Y:S01]  /*71f0*/  @!PT LDS RZ, [RZ] ;  /* 0x00000000fffff984 */ /* 0x000fe20000000800 */
[----:B------:R1:W-:Y:S06]  /*7200*/  MEMBAR.ALL.CTA ;  /* 0x0000000000007992 */ /* 0x0003ec0000008000 */
[----:B-1----:R-:W1:Y:S01]  /*7210*/  FENCE.VIEW.ASYNC.S ;  /* 0x00000000000073c6 */ /* 0x002e620000000000 */
[----:B------:R-:W-:Y:S09]  /*7220*/  UPRMT UR4, URZ, 0x654, UR4 ;  /* 0x00000654ff047896 */ /* 0x000ff20008000004 */
[----:B-1----:R-:W-:Y:S01]  /*7230*/  SYNCS.ARRIVE.TRANS64.RED.A1T0 RZ, [UR4], RZ ;  /* 0x000000ffffff79a7 */ /* 0x002fe20008100404 */
[----:B------:R-:W5:Y:S01]  /*7240*/  LDL R2, [R2] ;  /* 0x0000000002027983 */ /* 0x000f620000100800 */
[----:B--2---:R-:W-:Y:S11]  /*7250*/  LOP3.LUT P0, RZ, R6, 0x1, RZ, 0xc0, !PT ;  /* 0x0000000106ff7812 */ /* 0x004ff6000780c0ff */
[----:B------:R-:W-:Y:S02]  /*7260*/  @!UPT UIADD3 URZ, UPT, UPT, URZ, URZ, URZ ;  /* 0x000000fffffff290 */ /* 0x000fe4000fffe0ff */
[----:B------:R-:W-:Y:S01]  /*7270*/  VOTEU.ANY UP1, P0 ;  /* 0x0000000000ff7886 */ /* 0x000fe20000020100 */
[----:B------:R-:W-:Y:S01]  /*7280*/  PLOP3.LUT P0, PT, PT, PT, UP1, 0x80, 0x8 ;  /* 0x000000000008781c */ /* 0x000fe20003f0f018 */
[----:B------:R-:W-:Y:S11]  /*7290*/  UP2UR UR45, UPR, URZ, 0x2 ;  /* 0x00000002ff2d7883 */ /* 0x000ff60008000000 */
[----:B------:R-:W-:Y:S01]  /*72a0*/  @!UPT UIADD3 URZ, UPT, UPT, URZ, URZ, URZ ;  /* 0x000000fffffff290 */ /* 0x000fe2000fffe0ff */
[----:B------:R-:W-:Y:S02]  /*72b0*/  @P0 MOV R3, R4 ;  /* 0x0000000400030202 */ /* 0x000fe40000000f00 */
[----:B------:R-:W-:Y:S02]  /*72c0*/  @P0 LOP3.LUT R0, R5, 0xffff, RZ, 0xc0, !PT ;  /* 0x0000ffff05000812 */ /* 0x000fe400078ec0ff */
[----:B------:R-:W-:Y:S02]  /*72d0*/  @P0 R2UR UR5, R3 ;  /* 0x00000000030502ca */ /* 0x000fe400000e0000 */
[----:B------:R-:W-:Y:S11]  /*72e0*/  @P0 R2UR UR4, R0 ;  /* 0x00000000000402ca */ /* 0x000ff600000e0000 */
[----:B------:R-:W-:Y:S02]  /*72f0*/  @UP1 UMOV UR37, UR5 ;  /* 0x0000000500251c82 */ /* 0x000fe40008000000 */
[----:B------:R-:W-:Y:S01]  /*7300*/  @UP1 UMOV UR36, UR4 ;  /* 0x0000000400241c82 */ /* 0x000fe20008000000 */
[----:B------:R-:W-:Y:S05]  /*7310*/  BRA.U !UP0, `(.L_x_128) ;  /* 0x0000000108cc7547 */ /* 0x000fea000b800000 */
[----:B------:R-:W1:Y:S01]  /*7320*/  LDCU UR9, c[0x0][0xc20] ;  /* 0x00018400ff0977ac */ /* 0x000e620008000800 */
[----:B------:R-:W-:Y:S02]  /*7330*/  UIMAD.WIDE.U32 UR4, UR52, UR51, URZ ;  /* 0x00000033340472a5 */ /* 0x000fe4000f8e00ff */
[----:B------:R-:W-:Y:S02]  /*7340*/  UIMAD.WIDE.U32 UR6, UR53, UR48, URZ ;  /* 0x00000030350672a5 */ /* 0x000fe4000f8e00ff */
[----:B------:R-:W-:Y:S02]  /*7350*/  UIMAD.WIDE.U32 UR10, UR36, UR51, URZ ;  /* 0x00000033240a72a5 */ /* 0x000fe4000f8e00ff */
[----:B------:R-:W-:Y:S02]  /*7360*/  UISETP.NE.AND UP0, UPT, UR50, 0x1, UPT ;  /* 0x000000013200788c */ /* 0x000fe4000bf05270 */
[----:B------:R-:W-:Y:S02]  /*7370*/  UISETP.NE.AND UP1, UPT, UR42, 0x1, UPT ;  /* 0x000000012a00788c */ /* 0x000fe4000bf25270 */
[----:B------:R-:W-:Y:S02]  /*7380*/  UISETP.NE.AND UP2, UPT, UR39, 0x1, UPT ;  /* 0x000000012700788c */ /* 0x000fe4000bf45270 */
[----:B------:R-:W-:Y:S01]  /*7390*/  UIMAD.WIDE.U32 UR12, UR37, UR48, URZ ;  /* 0x00000030250c72a5 */ /* 0x000fe2000f8e00ff */
[----:B------:R-:W-:Y:S01]  /*73a0*/  UMOV UR4, UR5 ;  /* 0x0000000500047c82 */ /* 0x000fe20008000000 */
[----:B------:R-:W-:Y:S01]  /*73b0*/  UMOV UR6, UR11 ;  /* 0x0000000b00067c82 */ /* 0x000fe20008000000 */
[----:B-1----:R-:W-:Y:S03]  /*73c0*/  USHF.R.U32.HI UR8, URZ, UR9, UR4 ;  /* 0x00000009ff087299 */ /* 0x002fe60008011604 */
[----:B------:R-:W-:Y:S02]  /*73d0*/  UMOV UR4, UR7 ;  /* 0x0000000700047c82 */ /* 0x000fe40008000000 */
[----:B------:R-:W-:Y:S02]  /*73e0*/  USHF.R.U32.HI UR5, URZ, UR49, UR4 ;  /* 0x00000031ff057299 */ /* 0x000fe40008011604 */
[----:B------:R-:W-:Y:S02]  /*73f0*/  USEL UR4, UR52, UR8, !UP0 ;  /* 0x0000000834047287 */ /* 0x000fe4000c000000 */
[----:B------:R-:W-:Y:S02]  /*7400*/  USHF.R.U32.HI UR8, URZ, UR9, UR6 ;  /* 0x00000009ff087299 */ /* 0x000fe40008011606 */
[----:B------:R-:W-:Y:S02]  /*7410*/  UIMAD.WIDE.U32 UR6, UR4, UR40, URZ ;  /* 0x00000028040672a5 */ /* 0x000fe4000f8e00ff */
[----:B------:R-:W-:Y:S02]  /*7420*/  USEL UR9, UR53, UR5, !UP1 ;  /* 0x0000000535097287 */ /* 0x000fe4000c800000 */
[----:B------:R-:W-:Y:S02]  /*7430*/  USEL UR8, UR36, UR8, !UP0 ;  /* 0x0000000824087287 */ /* 0x000fe4000c000000 */
[----:B------:R-:W-:Y:S01]  /*7440*/  UIMAD.WIDE.U32 UR10, UR9, UR40, URZ ;  /* 0x00000028090a72a5 */ /* 0x000fe2000f8e00ff */
[----:B------:R-:W-:Y:S01]  /*7450*/  UMOV UR6, UR7 ;  /* 0x0000000700067c82 */ /* 0x000fe20008000000 */
[----:B------:R-:W-:Y:S01]  /*7460*/  UMOV UR5, UR13 ;  /* 0x0000000d00057c82 */ /* 0x000fe20008000000 */
[----:B------:R-:W-:Y:S02]  /*7470*/  @UP2 USHF.R.U32.HI UR4, URZ, UR41, UR6 ;  /* 0x00000029ff042299 */ /* 0x000fe40008011606 */
[----:B------:R-:W-:Y:S02]  /*7480*/  USHF.R.U32.HI UR5, URZ, UR49, UR5 ;  /* 0x00000031ff057299 */ /* 0x000fe40008011605 */
[----:B------:R-:W-:Y:S02]  /*7490*/  UIMAD UR4, UR39, UR4, URZ ;  /* 0x00000004270472a4 */ /* 0x000fe4000f8e02ff */
[----:B------:R-:W-:Y:S02]  /*74a0*/  USEL UR5, UR37, UR5, !UP1 ;  /* 0x0000000525057287 */ /* 0x000fe4000c800000 */
[----:B------:R-:W-:Y:S01]  /*74b0*/  UISETP.GE.AND UP0, UPT, UR8, UR4, UPT ;  /* 0x000000040800728c */ /* 0x000fe2000bf06270 */
[----:B------:R-:W-:Y:S01]  /*74c0*/  UMOV UR6, UR11 ;  /* 0x0000000b00067c82 */ /* 0x000fe20008000000 */
[----:B------:R-:W-:Y:S02]  /*74d0*/  UIMAD.WIDE.U32 UR10, UR8, UR40, URZ ;  /* 0x00000028080a72a5 */ /* 0x000fe4000f8e00ff */
[----:B------:R-:W-:Y:S04]  /*74e0*/  @UP2 USHF.R.U32.HI UR9, URZ, UR41, UR6 ;  /* 0x00000029ff092299 */ /* 0x000fe80008011606 */
[----:B------:R-:W-:Y:S01]  /*74f0*/  UIMAD UR6, UR39, UR9, URZ ;  /* 0x00000009270672a4 */ /* 0x000fe2000f8e02ff */
[----:B------:R-:W-:Y:S03]  /*7500*/  UMOV UR4, UR11 ;  /* 0x0000000b00047c82 */ /* 0x000fe60008000000 */
[----:B------:R-:W-:Y:S02]  /*7510*/  UISETP.GE.OR UP0, UPT, UR5, UR6, UP0 ;  /* 0x000000060500728c */ /* 0x000fe40008706670 */
[----:B------:R-:W-:Y:S02]  /*7520*/  USHF.R.U32.HI UR4, URZ, UR41, UR4 ;  /* 0x00000029ff047299 */ /* 0x000fe40008011604 */
[----:B------:R-:W-:Y:S02]  /*7530*/  UIMAD.WIDE.U32 UR6, UR5, UR40, URZ ;  /* 0x00000028050672a5 */ /* 0x000fe4000f8e00ff */
[----:B------:R-:W-:Y:S02]  /*7540*/  USEL UR11, UR8, UR4, !UP2 ;  /* 0x00000004080b7287 */ /* 0x000fe4000d000000 */
[----:B------:R-:W-:Y:S02]  /*7550*/  UIADD3 UR6, UPT, UPT, -UR5, URZ, URZ ;  /* 0x000000ff05067290 */ /* 0x000fe4000fffe1ff */
[----:B------:R-:W-:Y:S02]  /*7560*/  UIADD3 UR10, UPT, UPT, -UR11, URZ, URZ ;  /* 0x000000ff0b0a7290 */ /* 0x000fe4000fffe1ff */
[----:B------:R-:W-:Y:S02]  /*7570*/  UIMAD UR6, UR42, UR6, UR37 ;  /* 0x000000062a0672a4 */ /* 0x000fe4000f8e0225 */
[----:B------:R-:W-:Y:S01]  /*7580*/  UIMAD UR10, UR39, UR10, UR8 ;  /* 0x0000000a270a72a4 */ /* 0x000fe2000f8e0208 */
[----:B------:R-:W-:Y:S01]  /*7590*/  @!UP0 UMOV UR4, UR7 ;  /* 0x0000000700048c82 */ /* 0x000fe20008000000 */
[----:B------:R-:W-:Y:S02]  /*75a0*/  UIADD3 UR7, UPT, UPT, -UR8, URZ, URZ ;  /* 0x000000ff08077290 */ /* 0x000fe4000fffe1ff */
[----:B------:R-:W-:Y:S04]  /*75b0*/  @!UP0 USHF.R.U32.HI UR4, URZ, UR41, UR4 ;  /* 0x00000029ff048299 */ /* 0x000fe80008011604 */
[----:B------:R-:W-:Y:S04]  /*75c0*/  @!UP0 USEL UR4, UR5, UR4, !UP2 ;  /* 0x0000000405048287 */ /* 0x000fe8000d000000 */
[----:B------:R-:W-:Y:S02]  /*75d0*/  @!UP0 UIMAD UR9, UR9, UR10, UR4 ;  /* 0x0000000a090982a4 */ /* 0x000fe4000f8e0204 */
[----:B------:R-:W-:Y:S02]  /*75e0*/  @!UP0 UIADD3 UR10, UPT, UPT, UR11, -UR4, URZ ;  /* 0x800000040b0a8290 */ /* 0x000fe4000fffe0ff */
[----:B------:R-:W-:Y:S02]  /*75f0*/  UIMAD UR4, UR50, UR7, UR36 ;  /* 0x00000007320472a4 */ /* 0x000fe4000f8e0224 */
[----:B------:R-:W-:Y:S03]  /*7600*/  @!UP0 UIMAD UR8, UR10, UR39, UR5 ;  /* 0x000000270a0882a4 */ /* 0x000fe6000f8e0205 */
[----:B------:R-:W-:Y:S02]  /*7610*/  @!UP0 UMOV UR5, UR9 ;  /* 0x0000000900058c82 */ /* 0x000fe40008000000 */
[----:B------:R-:W-:Y:S02]  /*7620*/  UIMAD UR37, UR5, UR42, UR6 ;  /* 0x0000002a052572a4 */ /* 0x000fe4000f8e0206 */
[----:B------:R-:W-:Y:S11]  /*7630*/  UIMAD UR36, UR8, UR50, UR4 ;  /* 0x00000032082472a4 */ /* 0x000ff6000f8e0204 */
[----:B------:R-:W-:Y:S01]  /*7640*/  @!UPT UIADD3 URZ, UPT, UPT, URZ, URZ, URZ ;  /* 0x000000fffffff290 */ /* 0x000fe2000fffe0ff */
.L_x_128:
[----:B------:R-:W-:Y:S01]  /*7650*/  UISETP.NE.AND UP0, UPT, UR38, 0x1, UPT ;  /* 0x000000012600788c */ /* 0x000fe2000bf05270 */
[----:B------:R-:W-:Y:S04]  /*7660*/  @P0 SHF.R.U32.HI R4, RZ, 0x10, R5 ;  /* 0x00000010ff040819 */ /* 0x000fe80000011605 */
[----:B------:R-:W-:Y:S06]  /*7670*/  @P0 R2UR UR54, R4 ;  /* 0x00000000043602ca */ /* 0x000fec00000e0000 */
[----:B------:R-:W1:Y:S01]  /*7680*/  @!UP0 LDCU.128 UR12, c[0x0][0xc10] ;  /* 0x00018200ff0c87ac */ /* 0x000e620008000c00 */
[----:B------:R-:W2:Y:S01]  /*7690*/  @!UP0 LDCU UR5, c[0x0][0xc0c] ;  /* 0x00018180ff0587ac */ /* 0x000ea20008000800 */
[----:B------:R-:W3:Y:S01]  /*76a0*/  @!UP0 LDCU UR10, c[0x0][0xc20] ;  /* 0x00018400ff0a87ac */ /* 0x000ee20008000800 */
[----:B-1----:R-:W-:Y:S02]  /*76b0*/  UIMAD.WIDE.U32 UR8, UR37, UR12, URZ ;  /* 0x0000000c250872a5 */ /* 0x002fe4000f8e00ff */
[----:B------:R-:W-:Y:S02]  /*76c0*/  UIMAD.WIDE.U32 UR6, UR36, UR15, URZ ;  /* 0x0000000f240672a5 */ /* 0x000fe4000f8e00ff */
[----:B------:R-:W-:Y:S03]  /*76d0*/  @!UP0 UISETP.NE.AND UP1, UPT, UR14, 0x1, UPT ;  /* 0x000000010e00888c */ /* 0x000fe6000bf25270 */
[----:B------:R-:W-:Y:S01]  /*76e0*/  @!UP0 UMOV UR4, UR9 ;  /* 0x0000000900048c82 */ /* 0x000fe20008000000 */
[----:B--2---:R-:W-:Y:S02]  /*76f0*/  @!UP0 UISETP.NE.AND UP2, UPT, UR5, 0x1, UPT ;  /* 0x000000010500888c */ /* 0x004fe4000bf45270 */
[----:B------:R-:W-:Y:S01]  /*7700*/  @!UP0 USHF.R.U32.HI UR4, URZ, UR13, UR4 ;  /* 0x0000000dff048299 */ /* 0x000fe20008011604 */
[----:B------:R-:W-:Y:S02]  /*7710*/  @!UP0 UMOV UR6, UR7 ;  /* 0x0000000700068c82 */ /* 0x000fe40008000000 */
[----:B---3--:R-:W-:Y:S02]  /*7720*/  @!UP0 USHF.R.U32.HI UR6, URZ, UR10, UR6 ;  /* 0x0000000aff068299 */ /* 0x008fe40008011606 */
[----:B------:R-:W-:Y:S02]  /*7730*/  @!UP0 USEL UR7, UR37, UR4, !UP2 ;  /* 0x0000000425078287 */ /* 0x000fe4000d000000 */
[----:B------:R-:W-:Y:S04]  /*7740*/  @!UP0 USEL UR6, UR36, UR6, !UP1 ;  /* 0x0000000624068287 */ /* 0x000fe8000c800000 */
[----:B------:R-:W-:Y:S02]  /*7750*/  @!UP0 UIADD3 UR4, UPT, UPT, -UR7, UR6, URZ ;  /* 0x0000000607048290 */ /* 0x000fe4000fffe1ff */
[----:B------:R-:W-:Y:S02]  /*7760*/  @!UP0 UIADD3 UR6, UPT, UPT, UR7, -UR6, URZ ;  /* 0x8000000607068290 */ /* 0x000fe4000fffe0ff */
[----:B------:R-:W-:Y:S02]  /*7770*/  @!UP0 UIMAD UR37, UR4, UR5, UR37 ;  /* 0x00000005042582a4 */ /* 0x000fe4000f8e0225 */
[----:B------:R-:W-:Y:S02]  /*7780*/  @!UP0 UIMAD UR36, UR6, UR14, UR36 ;  /* 0x0000000e062482a4 */ /* 0x000fe4000f8e0224 */
[----:B------:R-:W-:Y:S09]  /*7790*/  ULOP3.LUT UP0, URZ, UR55, 0x1b0, URZ, 0xc0, !UPT ;  /* 0x000001b037ff7892 */ /* 0x000ff2000f80c0ff */
[----:B------:R-:W-:Y:S05]  /*77a0*/  BRA.U !UP0, `(.L_x_129) ;  /* 0x0000000108407547 */ /* 0x000fea000b800000 */
[----:B------:R-:W1:Y:S01]  /*77b0*/  LDCU.64 UR8, c[0x4][0x80] ;  /* 0x01001000ff0877ac */ /* 0x000e620008000a00 */
[----:B------:R-:W-:Y:S01]  /*77c0*/  MOV R15, 0x0 ;  /* 0x00000000000f7802 */ /* 0x000fe20000000f00 */
[----:B------:R-:W-:Y:S02]  /*77d0*/  HFMA2 R12, -RZ, RZ, 0, 5.9604644775390625e-08 ;  /* 0x00000001ff0c7431 */ /* 0x000fe400000001ff */
[----:B------:R-:W-:Y:S02]  /*77e0*/  IMAD.MOV.U32 R8, RZ, RZ, 0x70 ;  /* 0x00000070ff087424 */ /* 0x000fe400078e00ff */
[----:B------:R-:W-:Y:S01]  /*77f0*/  IMAD.MOV.U32 R13, RZ, RZ, RZ ;  /* 0x000000ffff0d7224 */ /* 0x000fe200078e00ff */
[----:B------:R-:W2:Y:S01]  /*7800*/  LDCU.64 UR6, c[0x4][0x88] ;  /* 0x01001100ff0677ac */ /* 0x000ea20008000a00 */
[----:B------:R-:W3:Y:S01]  /*7810*/  LDC.64 R14, c[0x4][R15] ;  /* 0x010000000f0e7b82 */ /* 0x000ee20000000a00 */
[----:B------:R-:W4:Y:S01]  /*7820*/  LDCU.64 UR4, c[0x4][0x8] ;  /* 0x01000100ff0477ac */ /* 0x000f220008000a00 */
[----:B-1----:R-:W-:Y:S01]  /*7830*/  MOV R5, UR9 ;  /* 0x0000000900057c02 */ /* 0x002fe20008000f00 */
[----:B------:R-:W-:Y:S01]  /*7840*/  IMAD.U32 R4, RZ, RZ, UR8 ;  /* 0x00000008ff047e24 */ /* 0x000fe2000f8e00ff */
[----:B--2---:R-:W-:Y:S01]  /*7850*/  MOV R7, UR7 ;  /* 0x0000000700077c02 */ /* 0x004fe20008000f00 */
[----:B------:R-:W-:Y:S01]  /*7860*/  IMAD.U32 R6, RZ, RZ, UR6 ;  /* 0x00000006ff067e24 */ /* 0x000fe2000f8e00ff */
[----:B----4-:R-:W-:Y:S01]  /*7870*/  MOV R11, UR5 ;  /* 0x00000005000b7c02 */ /* 0x010fe20008000f00 */
[----:B------:R-:W-:Y:S02]  /*7880*/  IMAD.U32 R10, RZ, RZ, UR4 ;  /* 0x00000004ff0a7e24 */ /* 0x000fe4000f8e00ff */
[----:B------:R-:W-:Y:S07]  /*7890*/  LEPC R20, `(.L_x_129) ;  /* 0x000000001014794e */ /* 0x000fee0000000000 */
[----:B---3-5:R-:W-:Y:S05]  /*78a0*/  CALL.ABS.NOINC R14 ;  /* 0x000000000e007343 */ /* 0x028fea0003c00000 */
.L_x_129:
[----:B------:R-:W-:Y:S01]  /*78b0*/  LOP3.LUT P0, RZ, R89, 0x1b0, RZ, 0xc0, !PT ;  /* 0x000001b059ff7812 */ /* 0x000fe2000780c0ff */
[----:B------:R-:W-:Y:S11]  /*78c0*/  BSSY.RECONVERGENT B6, `(.L_x_130) ;  /* 0x0000013000067945 */ /* 0x000ff60003800200 */
[----:B------:R-:W-:Y:S01]  /*78d0*/  @!UPT UIADD3 URZ, UPT, UPT, URZ, URZ, URZ ;  /* 0x000000fffffff290 */ /* 0x000fe2000fffe0ff */
[----:B------:R-:W-:Y:S05]  /*78e0*/  @!P0 BRA `(.L_x_131) ;  /* 0x0000000000408947 */ /* 0x000fea0003800000 */
        /* <DEDUP_REMOVED lines=16> */
.L_x_131:
[----:B------:R-:W-:Y:S05]  /*79f0*/  BSYNC.RECONVERGENT B6 ;  /* 0x0000000000067941 */ /* 0x000fea0003800200 */
.L_x_130:
[----:B------:R-:W-:Y:S02]  /*7a00*/  R2UR UR4, R88 ;  /* 0x00000000580472ca */ /* 0x000fe400000e0000 */
[----:B------:R-:W-:Y:S02]  /*7a10*/  ISETP.NE.U32.AND P3, PT, R74, RZ, PT ;  /* 0x000000ff4a00720c */ /* 0x000fe40003f65070 */
[----:B------:R-:W-:Y:S02]  /*7a20*/  ISETP.NE.U32.AND P4, PT, R70, RZ, PT ;  /* 0x000000ff4600720c */ /* 0x000fe40003f85070 */
[----:B------:R-:W-:Y:S02]  /*7a30*/  ISETP.NE.AND.EX P3, PT, R75, RZ, PT, P3 ;  /* 0x000000ff4b00720c */ /* 0x000fe40003f65330 */
[----:B------:R-:W-:Y:S02]  /*7a40*/  PLOP3.LUT P1, PT, PT, PT, PT, 0x8, 0x80 ;  /* 0x000000000080781c */ /* 0x000fe40003f2e170 */
[----:B------:R-:W-:Y:S03]  /*7a50*/  ISETP.NE.AND.EX P4, PT, R71, RZ, PT, P4 ;  /* 0x000000ff4700720c */ /* 0x000fe60003f85340 */
[----:B------:R-:W-:Y:S06]  /*7a60*/  UISETP.NE.AND UP1, UPT, UR4, URZ, UPT ;  /* 0x000000ff0400728c */ /* 0x000fec000bf25270 */
[----:B------:R-:W-:Y:S05]  /*7a70*/  PLOP3.LUT P0, PT, PT, PT, UP1, 0x80, 0x8 ;  /* 0x000000000008781c */ /* 0x000fea0003f0f018 */
[----:B------:R-:W1:Y:S08]  /*7a80*/  @UP1 LDCU.64 UR4, c[0x0][0x988] ;  /* 0x00013100ff0417ac */ /* 0x000e700008000a00 */
[----:B------:R-:W-:Y:S01]  /*7a90*/  @P0 PLOP3.LUT P1, PT, P3, PT, PT, 0x80, 0x8 ;  /* 0x000000000008081c */ /* 0x000fe20001f2f070 */
[----:B-1----:R-:W-:Y:S04]  /*7aa0*/  @UP1 UISETP.NE.U32.AND UP0, UPT, UR4, URZ, UPT ;  /* 0x000000ff0400128c */ /* 0x002fe8000bf05070 */
[----:B------:R-:W-:Y:S04]  /*7ab0*/  @UP1 UISETP.NE.AND.EX UP0, UPT, UR5, URZ, UPT, UP0 ;  /* 0x000000ff0500128c */ /* 0x000fe8000bf05300 */
[----:B------:R-:W-:Y:S01]  /*7ac0*/  @UP1 USEL UR4, URZ, 0xffffffff, UP0 ;  /* 0xffffffffff041887 */ /* 0x000fe20008000000 */
[----:B------:R-:W-:Y:S11]  /*7ad0*/  @!P3 BRA `(.L_x_132) ;  /* 0x000000000030b947 */ /* 0x000ff60003800000 */
[----:B------:R-:W-:Y:S01]  /*7ae0*/  ISETP.NE.U32.AND P2, PT, R72, RZ, PT ;  /* 0x000000ff4800720c */ /* 0x000fe20003f45070 */
[----:B------:R-:W1:Y:S01]  /*7af0*/  LDCU.64 UR6, c[0x0][0x358] ;  /* 0x00006b00ff0677ac */ /* 0x000e620008000a00 */
[----:B------:R-:W-:Y:S02]  /*7b00*/  IMAD.MOV.U32 R82, RZ, RZ, 0x1 ;  /* 0x00000001ff527424 */ /* 0x000fe400078e00ff */
[----:B------:R-:W-:Y:S11]  /*7b10*/  ISETP.NE.AND.EX P2, PT, R73, RZ, PT, P2 ;  /* 0x000000ff4900720c */ /* 0x000ff60003f45320 */
[----:B------:R-:W-:Y:S02]  /*7b20*/  @!UPT UIADD3 URZ, UPT, UPT, URZ, URZ, URZ ;  /* 0x000000fffffff290 */ /* 0x000fe4000fffe0ff */
[----:B------:R-:W2:Y:S01]  /*7b30*/  @P2 LDC.64 R4, c[0x0][0x988] ;  /* 0x00026200ff042b82 */ /* 0x000ea20000000a00 */
[----:B------:R-:W-:Y:S04]  /*7b40*/  @P2 IMAD R0, R74, UR44, RZ ;  /* 0x0000002c4a002c24 */ /* 0x000fe8000f8e02ff */
[----:B--2---:R-:W-:Y:S04]  /*7b50*/  @P2 IMAD.WIDE R4, R0, 0x4, R4 ;  /* 0x0000000400042825 */ /* 0x004fe800078e0204 */
[----:B------:R-:W-:Y:S01]  /*7b60*/  HFMA2 R0, -RZ, RZ, 0, 5.9604644775390625e-08 ;  /* 0x00000001ff007431 */ /* 0x000fe200000001ff */
[----:B-1---5:R1:W5:Y:S04]  /*7b70*/  @P2 LDG.E R39, desc[UR6][R4.64] ;  /* 0x0000000604272981 */ /* 0x022368000c1e1900 */
[----:B------:R-:W-:Y:S01]  /*7b80*/  @!P2 PRMT R82, R0, 0x7610, R82 ;  /* 0x000076100052a816 */ /* 0x000fe20000000052 */
[----:B-1----:R-:W2:Y:S06]  /*7b90*/  @!P2 LDC R39, c[0x0][0x980] ;  /* 0x00026000ff27ab82 */ /* 0x002eac0000000800 */
.L_x_132:
[----:B------:R-:W-:Y:S05]  /*7ba0*/  @!P4 BRA `(.L_x_133) ;  /* 0x000000000024c947 */ /* 0x000fea0003800000 */
[----:B------:R-:W-:Y:S01]  /*7bb0*/  ISETP.NE.U32.AND P2, PT, R68, RZ, PT ;  /* 0x000000ff4400720c */ /* 0x000fe20003f45070 */
[----:B------:R-:W1:Y:S03]  /*7bc0*/  LDCU.64 UR6, c[0x0][0x358] ;  /* 0x00006b00ff0677ac */ /* 0x000e660008000a00 */
[----:B------:R-:W-:Y:S11]  /*7bd0*/  ISETP.NE.AND.EX P2, PT, R69, RZ, PT, P2 ;  /* 0x000000ff4500720c */ /* 0x000ff60003f45320 */
[----:B------:R-:W-:Y:S02]  /*7be0*/  @!UPT UIADD3 URZ, UPT, UPT, URZ, URZ, URZ ;  /* 0x000000fffffff290 */ /* 0x000fe4000fffe0ff */
[----:B------:R-:W3:Y:S01]  /*7bf0*/  @P2 LDC.64 R4, c[0x0][0x9a8] ;  /* 0x00026a00ff042b82 */ /* 0x000ee20000000a00 */
[----:B------:R-:W-:Y:S04]  /*7c00*/  @P2 IMAD R0, R70, UR44, RZ ;  /* 0x0000002c46002c24 */ /* 0x000fe8000f8e02ff */
[----:B---3--:R-:W-:Y:S05]  /*7c10*/  @P2 IMAD.WIDE R4, R0, 0x4, R4 ;  /* 0x0000000400042825 */ /* 0x008fea00078e0204 */
[----:B-1---5:R1:W5:Y:S02]  /*7c20*/  @P2 LDG.E R38, desc[UR6][R4.64] ;  /* 0x0000000604262981 */ /* 0x022364000c1e1900 */
[----:B-1----:R-:W3:Y:S02]  /*7c30*/  @!P2 LDC R38, c[0x0][0x9a0] ;  /* 0x00026800ff26ab82 */ /* 0x002ee40000000800 */
.L_x_133:
[----:B--2--5:R-:W-:Y:S01]  /*7c40*/  @P0 FSETP.NEU.AND P4, PT, R39, RZ, PT ;  /* 0x000000ff2700020b */ /* 0x024fe20003f8d000 */
[----:B------:R-:W-:Y:S01]  /*7c50*/  IMAD.U32 R0, RZ, RZ, UR4 ;  /* 0x00000004ff007e24 */ /* 0x000fe2000f8e00ff */
[----:B------:R-:W-:Y:S01]  /*7c60*/  @P0 LOP3.LUT P2, RZ, R82, 0xff, RZ, 0xc0, !PT ;  /* 0x000000ff52ff0812 */ /* 0x000fe2000784c0ff */
[----:B------:R-:W-:Y:S01]  /*7c70*/  BSSY B1, `(.L_x_134) ;  /* 0x0000037000017945 */ /* 0x000fe20003800000 */
[----:B------:R-:W-:Y:S01]  /*7c80*/  @P0 SEL R3, RZ, 0xffffffff, P4 ;  /* 0xffffffffff030807 */ /* 0x000fe20002000000 */
[----:B------:R-:W-:Y:S01]  /*7c90*/  IMAD.IADD R2, R37, 0x1, R2 ;  /* 0x0000000125027824 */ /* 0x000fe200078e0202 */
[----:B------:R-:W-:Y:S02]  /*7ca0*/  LEA R22, R36, UR43, 0x3 ;  /* 0x0000002b24167c11 */ /* 0x000fe4000f8e18ff */
[----:B------:R-:W-:Y:S02]  /*7cb0*/  CS2R R66, SRZ ;  /* 0x0000000000427805 */ /* 0x000fe4000001ff00 */
[----:B------:R-:W-:Y:S02]  /*7cc0*/  @P1 SEL R3, R0, R3, !P2 ;  /* 0x0000000300031207 */ /* 0x000fe40005000000 */
[----:B------:R-:W-:Y:S02]  /*7cd0*/  CS2R R64, SRZ ;  /* 0x0000000000407805 */ /* 0x000fe4000001ff00 */
[----:B------:R-:W-:Y:S02]  /*7ce0*/  PLOP3.LUT P5, PT, PT, PT, PT, 0x8, 0x80 ;  /* 0x000000000080781c */ /* 0x000fe40003fae170 */
[----:B------:R-:W-:Y:S02]  /*7cf0*/  CS2R R18, SRZ ;  /* 0x0000000000127805 */ /* 0x000fe4000001ff00 */
[----:B------:R-:W-:Y:S02]  /*7d00*/  @P0 LOP3.LUT R3, R3, 0x1, RZ, 0xc0, !PT ;  /* 0x0000000103030812 */ /* 0x000fe400078ec0ff */
[----:B------:R-:W-:Y:S02]  /*7d10*/  CS2R R16, SRZ ;  /* 0x0000000000107805 */ /* 0x000fe4000001ff00 */
[----:B------:R-:W-:Y:S11]  /*7d20*/  ISETP.NE.U32.OR P1, PT, R3, 0x1, !P0 ;  /* 0x000000010300780c */ /* 0x000ff60004725470 */
[----:B------:R-:W-:Y:S02]  /*7d30*/  @!UPT UIADD3 URZ, UPT, UPT, URZ, URZ, URZ ;  /* 0x000000fffffff290 */ /* 0x000fe4000fffe0ff */
[----:B------:R-:W-:Y:S04]  /*7d40*/  @P1 SHF.L.U32 R0, R77, 0x1f, RZ ;  /* 0x0000001f4d001819 */ /* 0x000fe800000006ff */
[----:B------:R1:W2:Y:S02]  /*7d50*/  @P1 SYNCS.PHASECHK.TRANS64.TRYWAIT P0, [UR43+0x360], R0 ;  /* 0x00036000ff0015a7 */ /* 0x0002a4000800112b */
[----:B-1----:R-:W-:Y:S04]  /*7d60*/  SHF.L.U32 R0, R79, 0x1f, RZ ;  /* 0x0000001f4f007819 */ /* 0x002fe800000006ff */
[----:B------:R1:W4:Y:S01]  /*7d70*/  SYNCS.PHASECHK.TRANS64.TRYWAIT P4, [R22+URZ+0x390], R0 ;  /* 0x00039000160075a7 */ /* 0x00032200080811ff */
[----:B--2---:R-:W-:Y:S01]  /*7d80*/  @P1 PLOP3.LUT P5, PT, P0, PT, PT, 0x8, 0x80 ;  /* 0x000000000080181c */ /* 0x004fe200007ae170 */
[----:B------:R-:W-:Y:S01]  /*7d90*/  @!UPT UIADD3 URZ, UPT, UPT, URZ, URZ, URZ ;  /* 0x000000fffffff290 */ /* 0x000fe2000fffe0ff */
[----:B-1----:R-:W-:Y:S11]  /*7da0*/  @!P1 BRA `(.L_x_135) ;  /* 0x00000000008c9947 */ /* 0x002ff60003800000 */
[----:B------:R-:W-:Y:S01]  /*7db0*/  R2UR UR5, R85 ;  /* 0x00000000550572ca */ /* 0x000fe200000e0000 */
[----:B------:R-:W-:Y:S01]  /*7dc0*/  BSSY B0, `(.L_x_136) ;  /* 0x0000014000007945 */ /* 0x000fe20003800000 */
[----:B------:R-:W-:Y:S02]  /*7dd0*/  R2UR UR4, R84 ;  /* 0x00000000540472ca */ /* 0x000fe400000e0000 */
[----:B------:R-:W-:Y:S02]  /*7de0*/  CS2R R18, SRZ ;  /* 0x0000000000127805 */ /* 0x000fe4000001ff00 */
[----:B------:R-:W-:Y:S02]  /*7df0*/  FSETP.NEU.AND P2, PT, R39, RZ, PT ;  /* 0x000000ff2700720b */ /* 0x000fe40003f4d000 */
[----:B------:R-:W-:Y:S02]  /*7e00*/  CS2R R16, SRZ ;  /* 0x0000000000107805 */ /* 0x000fe4000001ff00 */
[----:B------:R-:W-:Y:S02]  /*7e10*/  LOP3.LUT P1, RZ, R82, 0xff, RZ, 0xc0, !PT ;  /* 0x000000ff52ff7812 */ /* 0x000fe4000782c0ff */
[----:B------:R-:W-:Y:S02]  /*7e20*/  CS2R R66, SRZ ;  /* 0x0000000000427805 */ /* 0x000fe4000001ff00 */
[----:B------:R-:W-:Y:S02]  /*7e30*/  SEL R3, RZ, 0xffffffff, P2 ;  /* 0xffffffffff037807 */ /* 0x000fe40001000000 */
[----:B------:R-:W-:Y:S02]  /*7e40*/  CS2R R64, SRZ ;  /* 0x0000000000407805 */ /* 0x000fe4000001ff00 */
[----:B------:R-:W-:Y:S04]  /*7e50*/  ISETP.NE.U32.AND P0, PT, RZ, UR5, PT ;  /* 0x00000005ff007c0c */ /* 0x000fe8000bf05070 */
[----:B------:R-:W-:Y:S04]  /*7e60*/  ISETP.NE.AND.EX P0, PT, RZ, UR4, PT, P0 ;  /* 0x00000004ff007c0c */ /* 0x000fe8000bf05300 */
[----:B------:R-:W-:Y:S04]  /*7e70*/  SEL R4, RZ, 0xffffffff, P0 ;  /* 0xffffffffff047807 */ /* 0x000fe80000000000 */
[----:B------:R-:W-:Y:S04]  /*7e80*/  @P3 SEL R3, R4, R3, !P1 ;  /* 0x0000000304033207 */ /* 0x000fe80004800000 */
[----:B------:R-:W-:Y:S04]  /*7e90*/  LOP3.LUT R3, R3, 0x1, RZ, 0xc0, !PT ;  /* 0x0000000103037812 */ /* 0x000fe800078ec0ff */
[----:B------:R-:W-:Y:S01]  /*7ea0*/  ISETP.NE.U32.AND P0, PT, R3, 0x1, PT ;  /* 0x000000010300780c */ /* 0x000fe20003f05070 */
[----:B------:R-:W-:Y:S01]  /*7eb0*/  @!UPT UIADD3 URZ, UPT, UPT, URZ, URZ, URZ ;  /* 0x000000fffffff290 */ /* 0x000fe2000fffe0ff */
[----:B------:R-:W-:Y:S11]  /*7ec0*/  @!P5 BRA `(.L_x_137) ;  /* 0x00000000000cd947 */ /* 0x000ff60003800000 */
[----:B------:R-:W-:Y:S04]  /*7ed0*/  SHF.L.U32 R4, R77, 0x1f, RZ ;  /* 0x0000001f4d047819 */ /* 0x000fe800000006ff */
[----:B------:R-:W1:Y:S02]  /*7ee0*/  SYNCS.PHASECHK.TRANS64.TRYWAIT P1, [UR43+0x360], R4 ;  /* 0x00036004ff0075a7 */ /* 0x000e64000802112b */
[----:B-1----:R-:W-:Y:S05]  /*7ef0*/  @!P1 BRA `(.L_x_138) ;  /* 0x0000002400fc9947 */ /* 0x002fea0003800000 */
.L_x_137:
[----:B------:R-:W-:Y:S05]  /*7f00*/  BSYNC B0 ;  /* 0x0000000000007941 */ /* 0x000fea0003800000 */
.L_x_136:
[----:B------:R-:W2:Y:S01]  /*7f10*/  S2UR UR5, SR_CgaCtaId ;  /* 0x00000000000579c3 */ /* 0x000ea20000008800 */
[----:B------:R1:W1:Y:S01]  /*7f20*/  @P0 LDS.128 R16, [R81+UR43+0x400] ;  /* 0x0004002b51100984 */ /* 0x0002620008000c00 */
[----:B------:R-:W-:Y:S01]  /*7f30*/  UIADD3 UR4, UPT, UPT, UR43, 0x368, URZ ;  /* 0x000003682b047890 */ /* 0x000fe2000fffe0ff */
[----:B------:R-:W-:Y:S02]  /*7f40*/  LOP3.LUT R77, R77, 0x1, RZ, 0x3c, !PT ;  /* 0x000000014d4d7812 */ /* 0x000fe400078e3cff */
[----:B------:R1:W1:Y:S01]  /*7f50*/  @P0 LDS.128 R64, [R80+0x10] ;  /* 0x0000100050400984 */ /* 0x0002620000000c00 */
[----:B------:R-:W-:Y:S01]  /*7f60*/  @!PT LDS RZ, [RZ] ;  /* 0x00000000fffff984 */ /* 0x000fe20000000800 */
[----:B------:R-:W-:Y:S01]  /*7f70*/  @!PT LDS RZ, [RZ] ;  /* 0x00000000fffff984 */ /* 0x000fe20000000800 */
[----:B------:R-:W-:Y:S01]  /*7f80*/  @!PT LDS RZ, [RZ] ;  /* 0x00000000fffff984 */ /* 0x000fe20000000800 */
[----:B------:R-:W-:Y:S01]  /*7f90*/  @!PT LDS RZ, [RZ] ;  /* 0x00000000fffff984 */ /* 0x000fe20000000800 */
[----:B------:R5:W-:Y:S06]  /*7fa0*/  MEMBAR.ALL.CTA ;  /* 0x0000000000007992 */ /* 0x000bec0000008000 */
[----:B-----5:R-:W5:Y:S01]  /*7fb0*/  FENCE.VIEW.ASYNC.S ;  /* 0x00000000000073c6 */ /* 0x020f620000000000 */
[----:B--2---:R-:W-:Y:S09]  /*7fc0*/  UPRMT UR4, UR5, 0x654, UR4 ;  /* 0x0000065405047896 */ /* 0x004ff20008000004 */
[----:B-----5:R-:W-:Y:S03]  /*7fd0*/  SYNCS.ARRIVE.TRANS64.RED.A1T0 RZ, [UR4], RZ ;  /* 0x000000ffffff79a7 */ /* 0x020fe60008100404 */
.L_x_135:
[----:B------:R-:W-:Y:S05]  /*7fe0*/  BSYNC B1 ;  /* 0x0000000000017941 */ /* 0x000fea0003800000 */
.L_x_134:
[----:B-1----:R-:W-:Y:S04]  /*7ff0*/  SHF.R.U32.HI R3, RZ, 0x15, R2 ;  /* 0x00000015ff037819 */ /* 0x002fe80000011602 */
[----:B------:R-:W-:Y:S01]  /*8000*/  LOP3.LUT P0, RZ, R3, 0x3, R83, 0x48, !PT ;  /* 0x0000000303ff7812 */ /* 0x000fe20007804853 */
[----:B------:R-:W-:Y:S01]  /*8010*/  @!UPT UIADD3 URZ, UPT, UPT, URZ, URZ, URZ ;  /* 0x000000fffffff290 */ /* 0x000fe2000fffe0ff */
[----:B----4-:R-:W-:Y:S11]  /*8020*/  @P4 BRA `(.L_x_139) ;  /* 0x0000000000084947 */ /* 0x010ff60003800000 */
[----:B------:R-:W1:Y:S02]  /*8030*/  SYNCS.PHASECHK.TRANS64.TRYWAIT P1, [R22+URZ+0x390], R0 ;  /* 0x00039000160075a7 */ /* 0x000e6400080211ff */
[----:B-1----:R-:W-:Y:S05]  /*8040*/  @!P1 BRA `(.L_x_140) ;  /* 0x0000002400c09947 */ /* 0x002fea0003800000 */
.L_x_139:
[----:B------:R-:W-:Y:S05]  /*8050*/  @!P0 BRA `(.L_x_141) ;  /* 0x0000000000408947 */ /* 0x000fea0003800000 */
[----:B------:R-:W2:Y:S01]  /*8060*/  LDCU.64 UR8, c[0x4][0x70] ;  /* 0x01000e00ff0877ac */ /* 0x000ea20008000a00 */
[----:B------:R-:W-:Y:S01]  /*8070*/  MOV R15, 0x0 ;  /* 0x00000000000f7802 */ /* 0x000fe20000000f00 */
[----:B------:R-:W-:Y:S02]  /*8080*/  HFMA2 R12, -RZ, RZ, 0, 5.9604644775390625e-08 ;  /* 0x00000001ff0c7431 */ /* 0x000fe400000001ff */
[----:B------:R-:W-:Y:S02]  /*8090*/  IMAD.MOV.U32 R8, RZ, RZ, 0x192 ;  /* 0x00000192ff087424 */ /* 0x000fe400078e00ff */
[----:B------:R-:W-:Y:S01]  /*80a0*/  IMAD.MOV.U32 R13, RZ, RZ, RZ ;  /* 0x000000ffff0d7224 */ /* 0x000fe200078e00ff */
[----:B------:R-:W4:Y:S01]  /*80b0*/  LDCU.64 UR6, c[0x4][0x78] ;  /* 0x01000f00ff0677ac */ /* 0x000f220008000a00 */
[----:B------:R-:W1:Y:S01]  /*80c0*/  LDC.64 R14, c[0x4][R15] ;  /* 0x010000000f0e7b82 */ /* 0x000e620000000a00 */
[----:B------:R-:W5:Y:S01]  /*80d0*/  LDCU.64 UR4, c[0x4][0x10] ;  /* 0x01000200ff0477ac */ /* 0x000f620008000a00 */
[----:B--2---:R-:W-:Y:S01]  /*80e0*/  MOV R5, UR9 ;  /* 0x0000000900057c02 */ /* 0x004fe20008000f00 */
[----:B------:R-:W-:Y:S01]  /*80f0*/  IMAD.U32 R4, RZ, RZ, UR8 ;  /* 0x00000008ff047e24 */ /* 0x000fe2000f8e00ff */
[----:B----4-:R-:W-:Y:S01]  /*8100*/  MOV R7, UR7 ;  /* 0x0000000700077c02 */ /* 0x010fe20008000f00 */
[----:B------:R-:W-:Y:S01]  /*8110*/  IMAD.U32 R6, RZ, RZ, UR6 ;  /* 0x00000006ff067e24 */ /* 0x000fe2000f8e00ff */
[----:B-----5:R-:W-:Y:S01]  /*8120*/  MOV R11, UR5 ;  /* 0x00000005000b7c02 */ /* 0x020fe20008000f00 */
[----:B------:R-:W-:Y:S02]  /*8130*/  IMAD.U32 R10, RZ, RZ, UR4 ;  /* 0x00000004ff0a7e24 */ /* 0x000fe4000f8e00ff */
[----:B------:R-:W-:Y:S07]  /*8140*/  LEPC R20, `(.L_x_141) ;  /* 0x000000001014794e */ /* 0x000fee0000000000 */
[----:B-1-3--:R-:W-:Y:S05]  /*8150*/  CALL.ABS.NOINC R14 ;  /* 0x000000000e007343 */ /* 0x00afea0003c00000 */
.L_x_141:
[----:B------:R-:W-:Y:S01]  /*8160*/  LOP3.LUT P0, RZ, R76, 0x60, RZ, 0xc0, !PT ;  /* 0x000000604cff7812 */ /* 0x000fe2000780c0ff */
[----:B------:R-:W-:Y:S05]  /*8170*/  WARPSYNC.ALL ;  /* 0x0000000000007948 */ /* 0x000fea0003800000 */
[----:B------:R-:W-:Y:S01]  /*8180*/  R2UR UR4, R2 ;  /* 0x00000000020472ca */ /* 0x000fe200000e0000 */
[----:B------:R-:W2:Y:S01]  /*8190*/  S2UR UR6, SR_CgaCtaId ;  /* 0x00000000000679c3 */ /* 0x000ea20000008800 */
[-C--:B------:R-:W-:Y:S01]  /*81a0*/  F2FP.F16.E4M3.UNPACK_B R2, R16.reuse ;  /* 0x00000010ff02723e */ /* 0x080fe200020006ff */
[----:B------:R-:W-:Y:S01]  /*81b0*/  BSSY.RECONVERGENT B0, `(.L_x_142) ;  /* 0x00000b3000007945 */ /* 0x000fe20003800200 */
[----:B------:R-:W-:Y:S02]  /*81c0*/  F2FP.F16.E4M3.UNPACK_B R16, R16.H1 ;  /* 0x00000010ff10723e */ /* 0x000fe400030006ff */
[----:B------:R-:W-:Y:S01]  /*81d0*/  R2UR UR5, R22 ;  /* 0x00000000160572ca */ /* 0x000fe200000e0000 */
[----:B-1----:R-:W-:Y:S01]  /*81e0*/  HADD2.F32 R0, -RZ, R2.H0_H0 ;  /* 0x20000002ff007230 */ /* 0x002fe20000004100 */
[-C--:B------:R-:W-:Y:S01]  /*81f0*/  F2FP.F16.E4M3.UNPACK_B R42, R17.reuse ;  /* 0x00000011ff2a723e */ /* 0x080fe200020006ff */
[--C-:B------:R-:W-:Y:S01]  /*8200*/  HADD2.F32 R3, -RZ, R16.reuse.H0_H0 ;  /* 0x20000010ff037230 */ /* 0x100fe20000004100 */
[----:B------:R-:W-:Y:S01]  /*8210*/  F2FP.F16.E4M3.UNPACK_B R44, R17.H1 ;  /* 0x00000011ff2c723e */ /* 0x000fe200030006ff */
[----:B------:R-:W-:Y:S01]  /*8220*/  HADD2.F32 R40, -RZ, R16.H1_H1 ;  /* 0x30000010ff287230 */ /* 0x000fe20000004100 */
[-C--:B------:R-:W-:Y:S01]  /*8230*/  F2FP.F16.E4M3.UNPACK_B R46, R18.reuse ;  /* 0x00000012ff2e723e */ /* 0x080fe200020006ff */
[----:B------:R-:W-:Y:S01]  /*8240*/  HADD2.F32 R2, -RZ, R2.H1_H1 ;  /* 0x30000002ff027230 */ /* 0x000fe20000004100 */
[----:B------:R-:W-:Y:S01]  /*8250*/  F2FP.F16.E4M3.UNPACK_B R48, R18.H1 ;  /* 0x00000012ff30723e */ /* 0x000fe200030006ff */
[--C-:B------:R-:W-:Y:S01]  /*8260*/  HADD2.F32 R41, -RZ, R42.reuse.H0_H0 ;  /* 0x2000002aff297230 */ /* 0x100fe20000004100 */
[-C--:B------:R-:W-:Y:S01]  /*8270*/  F2FP.F16.E4M3.UNPACK_B R50, R19.reuse ;  /* 0x00000013ff32723e */ /* 0x080fe200020006ff */
[----:B------:R-:W-:Y:S01]  /*8280*/  HADD2.F32 R42, -RZ, R42.H1_H1 ;  /* 0x3000002aff2a7230 */ /* 0x000fe20000004100 */
[----:B------:R-:W-:Y:S01]  /*8290*/  F2FP.F16.E4M3.UNPACK_B R52, R19.H1 ;  /* 0x00000013ff34723e */ /* 0x000fe200030006ff */
[----:B------:R-:W-:Y:S01]  /*82a0*/  HADD2.F32 R43, -RZ, R44.H0_H0 ;  /* 0x2000002cff2b7230 */ /* 0x000fe20000004100 */
[----:B------:R-:W-:Y:S01]  /*82b0*/  LDTM.16dp32bit_t0_t15.x32 R4, tmem[UR4] ;  /* 0x00000004000479ee */ /* 0x000fe20008a80000 */
[----:B------:R-:W3:Y:S01]  /*82c0*/  LDTM.16dp32bit_t16_t31.x32 R4, tmem[UR4+0x20] ;  /* 0x00002004000479ee */ /* 0x000ee20008aa0000 */
[----:B------:R-:W-:Y:S01]  /*82d0*/  NOP ;  /* 0x0000000000007918 */ /* 0x000fe20000000000 */
[----:B------:R-:W-:Y:S01]  /*82e0*/  UIADD3 UR4, UPT, UPT, UR5, 0x3a0, URZ ;  /* 0x000003a005047890 */ /* 0x000fe2000fffe0ff */
[--C-:B------:R-:W-:Y:S01]  /*82f0*/  HADD2.F32 R45, -RZ, R46.reuse.H0_H0 ;  /* 0x2000002eff2d7230 */ /* 0x100fe20000004100 */
[----:B------:R-:W-:Y:S01]  /*8300*/  F2FP.F16.E4M3.UNPACK_B R54, R64 ;  /* 0x00000040ff36723e */ /* 0x000fe200020006ff */
[----:B------:R-:W-:Y:S01]  /*8310*/  HADD2.F32 R46, -RZ, R46.H1_H1 ;  /* 0x3000002eff2e7230 */ /* 0x000fe20000004100 */
[-C--:B------:R-:W-:Y:S01]  /*8320*/  F2FP.F16.E4M3.UNPACK_B R58, R65.reuse ;  /* 0x00000041ff3a723e */ /* 0x080fe200020006ff */
[--C-:B------:R-:W-:Y:S01]  /*8330*/  HADD2.F32 R49, -RZ, R50.reuse.H0_H0 ;  /* 0x20000032ff317230 */ /* 0x100fe20000004100 */
[----:B------:R-:W-:Y:S01]  /*8340*/  F2FP.F16.E4M3.UNPACK_B R62, R66 ;  /* 0x00000042ff3e723e */ /* 0x000fe200020006ff */
[----:B------:R-:W-:Y:S01]  /*8350*/  HADD2.F32 R50, -RZ, R50.H1_H1 ;  /* 0x30000032ff327230 */ /* 0x000fe20000004100 */
[----:B------:R-:W-:Y:S01]  /*8360*/  F2FP.F16.E4M3.UNPACK_B R56, R64.H1 ;  /* 0x00000040ff38723e */ /* 0x000fe200030006ff */
[--C-:B------:R-:W-:Y:S01]  /*8370*/  HADD2.F32 R53, -RZ, R54.reuse.H0_H0 ;  /* 0x20000036ff357230 */ /* 0x100fe20000004100 */
[----:B------:R-:W-:Y:S01]  /*8380*/  F2FP.F16.E4M3.UNPACK_B R60, R65.H1 ;  /* 0x00000041ff3c723e */ /* 0x000fe200030006ff */
[----:B------:R-:W-:Y:S01]  /*8390*/  HADD2.F32 R54, -RZ, R54.H1_H1 ;  /* 0x30000036ff367230 */ /* 0x000fe20000004100 */
[-C--:B------:R-:W-:Y:S01]  /*83a0*/  F2FP.F16.E4M3.UNPACK_B R65, R67.reuse ;  /* 0x00000043ff41723e */ /* 0x080fe200020006ff */
[--C-:B------:R-:W-:Y:S01]  /*83b0*/  HADD2.F32 R57, -RZ, R58.reuse.H0_H0 ;  /* 0x2000003aff397230 */ /* 0x100fe20000004100 */
[----:B------:R-:W-:Y:S01]  /*83c0*/  F2FP.F16.E4M3.UNPACK_B R64, R66.H1 ;  /* 0x00000042ff40723e */ /* 0x000fe200030006ff */
[----:B------:R-:W-:Y:S01]  /*83d0*/  HADD2.F32 R58, -RZ, R58.H1_H1 ;  /* 0x3000003aff3a7230 */ /* 0x000fe20000004100 */
[----:B------:R-:W-:Y:S01]  /*83e0*/  F2FP.F16.E4M3.UNPACK_B R67, R67.H1 ;  /* 0x00000043ff43723e */ /* 0x000fe200030006ff */
[--C-:B------:R-:W-:Y:S01]  /*83f0*/  HADD2.F32 R61, -RZ, R62.reuse.H0_H0 ;  /* 0x2000003eff3d7230 */ /* 0x100fe20000004100 */
[----:B------:R-:W-:Y:S01]  /*8400*/  IADD3 R36, PT, PT, R36, 0x1, RZ ;  /* 0x0000000124247810 */ /* 0x000fe20007ffe0ff */
[----:B------:R-:W-:Y:S02]  /*8410*/  HADD2.F32 R62, -RZ, R62.H1_H1 ;  /* 0x3000003eff3e7230 */ /* 0x000fe40000004100 */
[----:B------:R-:W-:Y:S01]  /*8420*/  HADD2.F32 R44, -RZ, R44.H1_H1 ;  /* 0x3000002cff2c7230 */ /* 0x000fe20000004100 */
[----:B--2---:R-:W-:Y:S01]  /*8430*/  UPRMT UR4, UR6, 0x654, UR4 ;  /* 0x0000065406047896 */ /* 0x004fe20008000004 */
[C---:B---3--:R-:W-:Y:S01]  /*8440*/  FMUL R4, R38.reuse, R4 ;  /* 0x0000000426047220 */ /* 0x048fe20000400000 */
[C---:B------:R-:W-:Y:S01]  /*8450*/  FMUL R5, R38.reuse, R5 ;  /* 0x0000000526057220 */ /* 0x040fe20000400000 */
[C---:B------:R-:W-:Y:S01]  /*8460*/  FMUL R8, R38.reuse, R8 ;  /* 0x0000000826087220 */ /* 0x040fe20000400000 */
[C---:B------:R-:W-:Y:S01]  /*8470*/  FMUL R9, R38.reuse, R9 ;  /* 0x0000000926097220 */ /* 0x040fe20000400000 */
[C---:B------:R-:W-:Y:S01]  /*8480*/  FFMA R4, R39.reuse, R0, R4 ;  /* 0x0000000027047223 */ /* 0x040fe20000000004 */
[C---:B------:R-:W-:Y:S01]  /*8490*/  FFMA R5, R39.reuse, R2, R5 ;  /* 0x0000000227057223 */ /* 0x040fe20000000005 */
[C---:B------:R-:W-:Y:S01]  /*84a0*/  FMUL R12, R38.reuse, R12 ;  /* 0x0000000c260c7220 */ /* 0x040fe20000400000 */
[C---:B------:R-:W-:Y:S01]  /*84b0*/  FMUL R13, R38.reuse, R13 ;  /* 0x0000000d260d7220 */ /* 0x040fe20000400000 */
[----:B------:R-:W-:Y:S01]  /*84c0*/  SYNCS.ARRIVE.TRANS64.RED.A1T0 RZ, [UR4], RZ ;  /* 0x000000ffffff79a7 */ /* 0x000fe20008100404 */
[C---:B------:R-:W-:Y:S01]  /*84d0*/  FMUL R16, R38.reuse, R16 ;  /* 0x0000001026107220 */ /* 0x040fe20000400000 */
        /* <DEDUP_REMOVED lines=10> */
[C---:B------:R-:W-:Y:S01]  /*8580*/  FFMA R6, R39.reuse, R3, R6 ;  /* 0x0000000327067223 */ /* 0x040fe20000000006 */
[C---:B------:R-:W-:Y:S01]  /*8590*/  FFMA R7, R39.reuse, R40, R7 ;  /* 0x0000002827077223 */ /* 0x040fe20000000007 */
[C---:B------:R-:W-:Y:S01]  /*85a0*/  FFMA R8, R39.reuse, R41, R8 ;  /* 0x0000002927087223 */ /* 0x040fe20000000008 */
[C---:B------:R-:W-:Y:S01]  /*85b0*/  FFMA R9, R39.reuse, R42, R9 ;  /* 0x0000002a27097223 */ /* 0x040fe20000000009 */
[--C-:B------:R-:W-:Y:S02]  /*85c0*/  HADD2.F32 R47, -RZ, R48.reuse.H0_H0 ;  /* 0x20000030ff2f7230 */ /* 0x100fe40000004100 */
[----:B------:R-:W-:Y:S01]  /*85d0*/  FFMA R10, R39, R43, R10 ;  /* 0x0000002b270a7223 */ /* 0x000fe2000000000a */
[----:B------:R-:W-:Y:S01]  /*85e0*/  F2FP.SATFINITE.E4M3.F32.PACK_AB_MERGE_C R90, R7, R6, RZ ;  /* 0x00000006075a723e */ /* 0x000fe200048070ff */
[C---:B------:R-:W-:Y:S01]  /*85f0*/  FFMA R11, R39.reuse, R44, R11 ;  /* 0x0000002c270b7223 */ /* 0x040fe2000000000b */
[C---:B------:R-:W-:Y:S01]  /*8600*/  FFMA R12, R39.reuse, R45, R12 ;  /* 0x0000002d270c7223 */ /* 0x040fe2000000000c */
[----:B------:R-:W-:Y:S01]  /*8610*/  FFMA R13, R39, R46, R13 ;  /* 0x0000002e270d7223 */ /* 0x000fe2000000000d */
[C---:B------:R-:W-:Y:S01]  /*8620*/  FMUL R7, R38.reuse, R24 ;  /* 0x0000001826077220 */ /* 0x040fe20000400000 */
[C---:B------:R-:W-:Y:S01]  /*8630*/  FMUL R24, R38.reuse, R29 ;  /* 0x0000001d26187220 */ /* 0x040fe20000400000 */
[C---:B------:R-:W-:Y:S01]  /*8640*/  FMUL R29, R38.reuse, R34 ;  /* 0x00000022261d7220 */ /* 0x040fe20000400000 */
[----:B------:R-:W-:Y:S01]  /*8650*/  F2FP.SATFINITE.E4M3.F32.PACK_AB_MERGE_C R10, R11, R10, RZ ;  /* 0x0000000a0b0a723e */ /* 0x000fe200048070ff */
[--C-:B------:R-:W-:Y:S02]  /*8660*/  HADD2.F32 R40, -RZ, R65.reuse.H0_H0 ;  /* 0x20000041ff287230 */ /* 0x100fe40000004100 */
[C---:B------:R-:W-:Y:S01]  /*8670*/  FMUL R14, R38.reuse, R14 ;  /* 0x0000000e260e7220 */ /* 0x040fe20000400000 */
[----:B------:R-:W-:Y:S02]  /*8680*/  HADD2.F32 R48, -RZ, R48.H1_H1 ;  /* 0x30000030ff307230 */ /* 0x000fe40000004100 */
[C---:B------:R-:W-:Y:S01]  /*8690*/  FMUL R15, R38.reuse, R15 ;  /* 0x0000000f260f7220 */ /* 0x040fe20000400000 */
[--C-:B------:R-:W-:Y:S02]  /*86a0*/  HADD2.F32 R51, -RZ, R52.reuse.H0_H0 ;  /* 0x20000034ff337230 */ /* 0x100fe40000004100 */
[C---:B------:R-:W-:Y:S01]  /*86b0*/  FFMA R14, R39.reuse, R47, R14 ;  /* 0x0000002f270e7223 */ /* 0x040fe2000000000e */
[----:B------:R-:W-:Y:S02]  /*86c0*/  HADD2.F32 R65, -RZ, R65.H1_H1 ;  /* 0x30000041ff417230 */ /* 0x000fe40000004100 */
[C---:B------:R-:W-:Y:S01]  /*86d0*/  FFMA R15, R39.reuse, R48, R15 ;  /* 0x00000030270f7223 */ /* 0x040fe2000000000f */
[C---:B------:R-:W-:Y:S01]  /*86e0*/  FFMA R16, R39.reuse, R49, R16 ;  /* 0x0000003127107223 */ /* 0x040fe20000000010 */
[C---:B------:R-:W-:Y:S01]  /*86f0*/  FFMA R17, R39.reuse, R50, R17 ;  /* 0x0000003227117223 */ /* 0x040fe20000000011 */
[----:B------:R-:W-:Y:S02]  /*8700*/  HADD2.F32 R52, -RZ, R52.H1_H1 ;  /* 0x30000034ff347230 */ /* 0x000fe40000004100 */
[C---:B------:R-:W-:Y:S01]  /*8710*/  FMUL R18, R38.reuse, R18 ;  /* 0x0000001226127220 */ /* 0x040fe20000400000 */
[C---:B------:R-:W-:Y:S01]  /*8720*/  FMUL R19, R38.reuse, R19 ;  /* 0x0000001326137220 */ /* 0x040fe20000400000 */
[--C-:B------:R-:W-:Y:S02]  /*8730*/  HADD2.F32 R55, -RZ, R56.reuse.H0_H0 ;  /* 0x20000038ff377230 */ /* 0x100fe40000004100 */
[C---:B------:R-:W-:Y:S01]  /*8740*/  FMUL R3, R38.reuse, R22 ;  /* 0x0000001626037220 */ /* 0x040fe20000400000 */
[C---:B------:R-:W-:Y:S01]  /*8750*/  FFMA R18, R39.reuse, R51, R18 ;  /* 0x0000003327127223 */ /* 0x040fe20000000012 */
[----:B------:R-:W-:Y:S02]  /*8760*/  HADD2.F32 R56, -RZ, R56.H1_H1 ;  /* 0x30000038ff387230 */ /* 0x000fe40000004100 */
[C---:B------:R-:W-:Y:S01]  /*8770*/  FFMA R19, R39.reuse, R52, R19 ;  /* 0x0000003427137223 */ /* 0x040fe20000000013 */
[C---:B------:R-:W-:Y:S01]  /*8780*/  FMUL R6, R38.reuse, R23 ;  /* 0x0000001726067220 */ /* 0x040fe20000400000 */
[C---:B------:R-:W-:Y:S01]  /*8790*/  FFMA R0, R39.reuse, R53, R0 ;  /* 0x0000003527007223 */ /* 0x040fe20000000000 */
[C---:B------:R-:W-:Y:S01]  /*87a0*/  FFMA R2, R39.reuse, R54, R2 ;  /* 0x0000003627027223 */ /* 0x040fe20000000002 */
[--C-:B------:R-:W-:Y:S02]  /*87b0*/  HADD2.F32 R59, -RZ, R60.reuse.H0_H0 ;  /* 0x2000003cff3b7230 */ /* 0x100fe40000004100 */
[C---:B------:R-:W-:Y:S01]  /*87c0*/  FFMA R3, R39.reuse, R55, R3 ;  /* 0x0000003727037223 */ /* 0x040fe20000000003 */
[----:B------:R-:W-:Y:S02]  /*87d0*/  HADD2.F32 R60, -RZ, R60.H1_H1 ;  /* 0x3000003cff3c7230 */ /* 0x000fe40000004100 */
[C---:B------:R-:W-:Y:S01]  /*87e0*/  FMUL R21, R38.reuse, R26 ;  /* 0x0000001a26157220 */ /* 0x040fe20000400000 */
[C---:B------:R-:W-:Y:S01]  /*87f0*/  FMUL R22, R38.reuse, R27 ;  /* 0x0000001b26167220 */ /* 0x040fe20000400000 */
[C---:B------:R-:W-:Y:S01]  /*8800*/  FFMA R6, R39.reuse, R56, R6 ;  /* 0x0000003827067223 */ /* 0x040fe20000000006 */
[C---:B------:R-:W-:Y:S01]  /*8810*/  FFMA R7, R39.reuse, R57, R7 ;  /* 0x0000003927077223 */ /* 0x040fe20000000007 */
[C---:B------:R-:W-:Y:S01]  /*8820*/  FMUL R23, R38.reuse, R28 ;  /* 0x0000001c26177220 */ /* 0x040fe20000400000 */
[C---:B------:R-:W-:Y:S01]  /*8830*/  FFMA R20, R39.reuse, R58, R20 ;  /* 0x0000003a27147223 */ /* 0x040fe20000000014 */
[--C-:B------:R-:W-:Y:S02]  /*8840*/  HADD2.F32 R63, -RZ, R64.reuse.H0_H0 ;  /* 0x20000040ff3f7230 */ /* 0x100fe40000004100 */
[C---:B------:R-:W-:Y:S01]  /*8850*/  FFMA R21, R39.reuse, R59, R21 ;  /* 0x0000003b27157223 */ /* 0x040fe20000000015 */
[----:B------:R-:W-:Y:S02]  /*8860*/  HADD2.F32 R64, -RZ, R64.H1_H1 ;  /* 0x30000040ff407230 */ /* 0x000fe40000004100 */
[C---:B------:R-:W-:Y:S01]  /*8870*/  FFMA R22, R39.reuse, R60, R22 ;  /* 0x0000003c27167223 */ /* 0x040fe20000000016 */
[C---:B------:R-:W-:Y:S01]  /*8880*/  FMUL R26, R38.reuse, R31 ;  /* 0x0000001f261a7220 */ /* 0x040fe20000400000 */
[C---:B------:R-:W-:Y:S01]  /*8890*/  FMUL R27, R38.reuse, R32 ;  /* 0x00000020261b7220 */ /* 0x040fe20000400000 */
[C---:B------:R-:W-:Y:S01]  /*88a0*/  FFMA R23, R39.reuse, R61, R23 ;  /* 0x0000003d27177223 */ /* 0x040fe20000000017 */
[----:B------:R-:W-:Y:S01]  /*88b0*/  FMUL R28, R38, R33 ;  /* 0x00000021261c7220 */ /* 0x000fe20000400000 */
[C---:B------:R-:W-:Y:S01]  /*88c0*/  FFMA R24, R39.reuse, R62, R24 ;  /* 0x0000003e27187223 */ /* 0x040fe20000000018 */
[--C-:B------:R-:W-:Y:S02]  /*88d0*/  HADD2.F32 R66, -RZ, R67.reuse.H0_H0 ;  /* 0x20000043ff427230 */ /* 0x100fe40000004100 */
[C---:B------:R-:W-:Y:S01]  /*88e0*/  FFMA R25, R39.reuse, R63, R25 ;  /* 0x0000003f27197223 */ /* 0x040fe20000000019 */
[----:B------:R-:W-:Y:S02]  /*88f0*/  HADD2.F32 R67, -RZ, R67.H1_H1 ;  /* 0x30000043ff437230 */ /* 0x000fe40000004100 */
[----:B------:R-:W-:Y:S01]  /*8900*/  FFMA R26, R39, R64, R26 ;  /* 0x00000040271a7223 */ /* 0x000fe2000000001a */
[----:B------:R-:W-:Y:S01]  /*8910*/  F2FP.SATFINITE.E4M3.F32.PACK_AB_MERGE_C R14, R15, R14, RZ ;  /* 0x0000000e0f0e723e */ /* 0x000fe200048070ff */
[----:B------:R-:W-:Y:S01]  /*8920*/  FFMA R27, R39, R40, R27 ;  /* 0x00000028271b7223 */ /* 0x000fe2000000001b */
[----:B------:R-:W-:Y:S01]  /*8930*/  F2FP.SATFINITE.E4M3.F32.PACK_AB_MERGE_C R18, R19, R18, RZ ;  /* 0x000000121312723e */ /* 0x000fe200048070ff */
[C---:B------:R-:W-:Y:S01]  /*8940*/  FFMA R28, R39.reuse, R65, R28 ;  /* 0x00000041271c7223 */ /* 0x040fe2000000001c */
[C---:B------:R-:W-:Y:S01]  /*8950*/  FFMA R29, R39.reuse, R66, R29 ;  /* 0x00000042271d7223 */ /* 0x040fe2000000001d */
[----:B------:R-:W-:Y:S01]  /*8960*/  FFMA R30, R39, R67, R30 ;  /* 0x00000043271e7223 */ /* 0x000fe2000000001e */
[----:B------:R-:W-:Y:S02]  /*8970*/  F2FP.SATFINITE.E4M3.F32.PACK_AB_MERGE_C R32, R5, R4, R90 ;  /* 0x000000040520723e */ /* 0x000fe4000480705a */
[----:B------:R-:W-:Y:S02]  /*8980*/  F2FP.SATFINITE.E4M3.F32.PACK_AB_MERGE_C R33, R9, R8, R10 ;  /* 0x000000080921723e */ /* 0x000fe4000480700a */
[----:B------:R-:W-:Y:S02]  /*8990*/  F2FP.SATFINITE.E4M3.F32.PACK_AB_MERGE_C R34, R13, R12, R14 ;  /* 0x0000000c0d22723e */ /* 0x000fe4000480700e */
[----:B------:R-:W-:Y:S02]  /*89a0*/  F2FP.SATFINITE.E4M3.F32.PACK_AB_MERGE_C R35, R17, R16, R18 ;  /* 0x000000101123723e */ /* 0x000fe40004807012 */
[----:B------:R-:W-:Y:S02]  /*89b0*/  F2FP.SATFINITE.E4M3.F32.PACK_AB_MERGE_C R3, R6, R3, RZ ;  /* 0x000000030603723e */ /* 0x000fe400048070ff */
[----:B------:R-:W-:Y:S01]  /*89c0*/  F2FP.SATFINITE.E4M3.F32.PACK_AB_MERGE_C R5, R22, R21, RZ ;  /* 0x000000151605723e */ /* 0x000fe200048070ff */
[----:B------:R1:W-:Y:S01]  /*89d0*/  STS.128 [R81+UR43+0x1400], R32 ;  /* 0x0014002051007988 */ /* 0x0003e20008000c2b */
[----:B------:R-:W-:Y:S02]  /*89e0*/  F2FP.SATFINITE.E4M3.F32.PACK_AB_MERGE_C R6, R26, R25, RZ ;  /* 0x000000191a06723e */ /* 0x000fe400048070ff */
[----:B------:R-:W-:Y:S02]  /*89f0*/  F2FP.SATFINITE.E4M3.F32.PACK_AB_MERGE_C R29, R30, R29, RZ ;  /* 0x0000001d1e1d723e */ /* 0x000fe400048070ff */
[----:B------:R-:W-:Y:S02]  /*8a00*/  F2FP.SATFINITE.E4M3.F32.PACK_AB_MERGE_C R5, R20, R7, R5 ;  /* 0x000000071405723e */ /* 0x000fe40004807005 */
[----:B------:R-:W-:Y:S02]  /*8a10*/  F2FP.SATFINITE.E4M3.F32.PACK_AB_MERGE_C R4, R2, R0, R3 ;  /* 0x000000000204723e */ /* 0x000fe40004807003 */
[----:B------:R-:W-:Y:S02]  /*8a20*/  F2FP.SATFINITE.E4M3.F32.PACK_AB_MERGE_C R6, R24, R23, R6 ;  /* 0x000000171806723e */ /* 0x000fe40004807006 */
[----:B------:R-:W-:Y:S05]  /*8a30*/  F2FP.SATFINITE.E4M3.F32.PACK_AB_MERGE_C R7, R28, R27, R29 ;  /* 0x0000001b1c07723e */ /* 0x000fea000480701d */
[----:B------:R1:W-:Y:S01]  /*8a40*/  STS.128 [R80+0x1010], R4 ;  /* 0x0010100450007388 */ /* 0x0003e20000000c00 */
[----:B------:R-:W-:Y:S01]  /*8a50*/  @!PT LDS RZ, [RZ] ;  /* 0x00000000fffff984 */ /* 0x000fe20000000800 */
[----:B------:R-:W-:Y:S01]  /*8a60*/  @!PT LDS RZ, [RZ] ;  /* 0x00000000fffff984 */ /* 0x000fe20000000800 */
[----:B------:R-:W-:Y:S01]  /*8a70*/  @!PT LDS RZ, [RZ] ;  /* 0x00000000fffff984 */ /* 0x000fe20000000800 */
[----:B------:R-:W-:Y:S01]  /*8a80*/  @!PT LDS RZ, [RZ] ;  /* 0x00000000fffff984 */ /* 0x000fe20000000800 */
[----:B------:R2:W-:Y:S07]  /*8a90*/  MEMBAR.ALL.CTA ;  /* 0x0000000000007992 */ /* 0x0005ee0000008000 */
[----:B--2---:R-:W2:Y:S02]  /*8aa0*/  FENCE.VIEW.ASYNC.S ;  /* 0x00000000000073c6 */ /* 0x004ea40000000000 */
[----:B--2---:R-:W-:Y:S06]  /*8ab0*/  BAR.SYNC.DEFER_BLOCKING 0x1, 0x80 ;  /* 0x0042000000007b1d */ /* 0x004fec0000010000 */
[----:B------:R-:W-:Y:S05]  /*8ac0*/  @P0 BRA `(.L_x_143) ;  /* 0x0000000000840947 */ /* 0x000fea0003800000 */
[----:B------:R-:W2:Y:S01]  /*8ad0*/  LDCU UR13, c[0x0][0xba0] ;  /* 0x00017400ff0d77ac */ /* 0x000ea20008000800 */
[----:B------:R-:W-:Y:S02]  /*8ae0*/  USHF.L.U32 UR10, UR46, 0x6, URZ ;  /* 0x000000062e0a7899 */ /* 0x000fe400080006ff */
[----:B------:R-:W-:Y:S02]  /*8af0*/  UISETP.NE.AND UP0, UPT, UR56, 0x1, UPT ;  /* 0x000000013800788c */ /* 0x000fe4000bf05270 */
[----:B------:R-:W-:Y:S01]  /*8b00*/  UIMAD.WIDE.U32 UR4, UR10, UR57, URZ ;  /* 0x000000390a0472a5 */ /* 0x000fe2000f8e00ff */
[----:B------:R-:W3:Y:S01]  /*8b10*/  LDCU.64 UR14, c[0x0][0x348] ;  /* 0x00006900ff0e77ac */ /* 0x000ee20008000a00 */
[----:B------:R-:W-:Y:S02]  /*8b20*/  UIADD3 UR8, UPT, UPT, UR43, 0x1400, URZ ;  /* 0x000014002b087890 */ /* 0x000fe4000fffe0ff */
[----:B------:R-:W-:Y:S02]  /*8b30*/  UISETP.NE.AND UP1, UPT, UR62, 0x1, UPT ;  /* 0x000000013e00788c */ /* 0x000fe4000bf25270 */
[----:B------:R-:W-:Y:S02]  /*8b40*/  USHF.L.U32 UR9, UR47, 0x6, URZ ;  /* 0x000000062f097899 */ /* 0x000fe400080006ff */
[----:B------:R-:W-:Y:S01]  /*8b50*/  MOV R89, UR8 ;  /* 0x0000000800597c02 */ /* 0x000fe20008000f00 */
[----:B------:R-:W-:Y:S02]  /*8b60*/  UMOV UR4, UR5 ;  /* 0x0000000500047c82 */ /* 0x000fe40008000000 */
[----:B------:R-:W-:Y:S01]  /*8b70*/  USHF.R.U32.HI UR4, URZ, UR58, UR4 ;  /* 0x0000003aff047299 */ /* 0x000fe20008011604 */
[----:B------:R-:W-:Y:S03]  /*8b80*/  R2UR UR8, R89 ;  /* 0x00000000590872ca */ /* 0x000fe600000e0000 */
[----:B------:R-:W-:Y:S02]  /*8b90*/  USEL UR11, UR10, UR4, !UP0 ;  /* 0x000000040a0b7287 */ /* 0x000fe4000c000000 */
[----:B------:R-:W-:Y:S02]  /*8ba0*/  UISETP.NE.AND UP0, UPT, UR59, 0x1, UPT ;  /* 0x000000013b00788c */ /* 0x000fe4000bf05270 */
[----:B------:R-:W-:Y:S07]  /*8bb0*/  UIMAD.WIDE.U32 UR4, UR11, UR60, URZ ;  /* 0x0000003c0b0472a5 */ /* 0x000fee000f8e00ff */
[----:B------:R-:W-:Y:S02]  /*8bc0*/  UMOV UR4, UR5 ;  /* 0x0000000500047c82 */ /* 0x000fe40008000000 */
[----:B------:R-:W-:Y:S04]  /*8bd0*/  USHF.R.U32.HI UR4, URZ, UR61, UR4 ;  /* 0x0000003dff047299 */ /* 0x000fe80008011604 */
[----:B------:R-:W-:Y:S02]  /*8be0*/  USEL UR12, UR11, UR4, !UP0 ;  /* 0x000000040b0c7287 */ /* 0x000fe4000c000000 */
[----:B---3--:R-:W-:Y:S02]  /*8bf0*/  UIADD3 UR4, UP0, UPT, UR14, 0x780, URZ ;  /* 0x000007800e047890 */ /* 0x008fe4000ff1e0ff */
[----:B------:R-:W-:Y:S07]  /*8c00*/  UIMAD.WIDE.U32 UR6, UR12, UR63, URZ ;  /* 0x0000003f0c0672a5 */ /* 0x000fee000f8e00ff */
[----:B------:R-:W-:Y:S01]  /*8c10*/  UMOV UR5, UR7 ;  /* 0x0000000700057c82 */ /* 0x000fe20008000000 */
[----:B------:R-:W-:Y:S02]  /*8c20*/  UIADD3 UR7, UPT, UPT, -UR11, URZ, URZ ;  /* 0x000000ff0b077290 */ /* 0x000fe4000fffe1ff */
[----:B--2---:R-:W-:Y:S02]  /*8c30*/  USHF.R.U32.HI UR5, URZ, UR13, UR5 ;  /* 0x0000000dff057299 */ /* 0x004fe40008011605 */
[----:B------:R-:W-:Y:S02]  /*8c40*/  UIMAD UR10, UR56, UR7, UR10 ;  /* 0x00000007380a72a4 */ /* 0x000fe4000f8e020a */
[----:B------:R-:W-:Y:S02]  /*8c50*/  USEL UR13, UR12, UR5, !UP1 ;  /* 0x000000050c0d7287 */ /* 0x000fe4000c800000 */
[----:B------:R-:W-:Y:S02]  /*8c60*/  UIADD3 UR5, UPT, UPT, -UR12, URZ, URZ ;  /* 0x000000ff0c057290 */ /* 0x000fe4000fffe1ff */
[----:B------:R-:W-:Y:S02]  /*8c70*/  UIADD3 UR6, UPT, UPT, -UR13, URZ, URZ ;  /* 0x000000ff0d067290 */ /* 0x000fe4000fffe1ff */
[----:B------:R-:W-:Y:S02]  /*8c80*/  UIMAD UR11, UR59, UR5, UR11 ;  /* 0x000000053b0b72a4 */ /* 0x000fe4000f8e020b */
[----:B------:R-:W-:Y:S02]  /*8c90*/  UIMAD UR12, UR62, UR6, UR12 ;  /* 0x000000063e0c72a4 */ /* 0x000fe4000f8e020c */
[----:B------:R-:W-:Y:S09]  /*8ca0*/  UIADD3.X UR5, UPT, UPT, URZ, UR15, URZ, UP0, !UPT ;  /* 0x0000000fff057290 */ /* 0x000ff200087fe4ff */
[----:B------:R2:W-:Y:S01]  /*8cb0*/  UTMASTG.5D.IM2COL [UR8], [UR4] ;  /* 0x00000008040073b5 */ /* 0x0005e20008060000 */
[----:B------:R0:W-:Y:S01]  /*8cc0*/  UTMACMDFLUSH ;  /* 0x00000000000079b7 */ /* 0x0001e20000000000 */
[----:B--2---:R-:W-:Y:S04]  /*8cd0*/  DEPBAR.LE SB0, 0x0 ;  /* 0x000080000000791a */ /* 0x004fe80000000000 */
.L_x_143:
[----:B------:R-:W-:Y:S05]  /*8ce0*/  BSYNC.RECONVERGENT B0 ;  /* 0x0000000000007941 */ /* 0x000fea0003800200 */
.L_x_142:
[----:B------:R-:W-:Y:S01]  /*8cf0*/  R2UR UR5, R86 ;  /* 0x00000000560572ca */ /* 0x000fe200000e0000 */
[----:B------:R-:W-:Y:S01]  /*8d00*/  BAR.SYNC.DEFER_BLOCKING 0x1, 0x80 ;  /* 0x0042000000007b1d */ /* 0x000fe20000010000 */
[----:B------:R-:W-:Y:S01]  /*8d10*/  R2UR UR4, R87 ;  /* 0x00000000570472ca */ /* 0x000fe200000e0000 */
[----:B------:R-:W-:Y:S01]  /*8d20*/  UISETP.NE.AND UP0, UPT, UR45, URZ, UPT ;  /* 0x000000ff2d00728c */ /* 0x000fe2000bf05270 */
[----:B------:R-:W-:Y:S02]  /*8d30*/  ISETP.NE.AND P0, PT, R36, 0x2, PT ;  /* 0x000000022400780c */ /* 0x000fe40003f05270 */
[----:B------:R-:W-:Y:S02]  /*8d40*/  LOP3.LUT R78, R78, 0x1, RZ, 0x3c, !PT ;  /* 0x000000014e4e7812 */ /* 0x000fe400078e3cff */
[----:B------:R-:W-:Y:S02]  /*8d50*/  SEL R0, RZ, 0x1, P0 ;  /* 0x00000001ff007807 */ /* 0x000fe40000000000 */
[----:B------:R-:W-:Y:S02]  /*8d60*/  SEL R36, R36, RZ, P0 ;  /* 0x000000ff24247207 */ /* 0x000fe40000000000 */
[----:B------:R-:W-:Y:S01]  /*8d70*/  LOP3.LUT R79, R79, R0, RZ, 0x3c, !PT ;  /* 0x000000004f4f7212 */ /* 0x000fe200078e3cff */
[----:B------:R-:W-:Y:S02]  /*8d80*/  UIADD3 UR47, UPT, UPT, UR36, UR5, URZ ;  /* 0x00000005242f7290 */ /* 0x000fe4000fffe0ff */
[----:B------:R-:W-:Y:S01]  /*8d90*/  UIADD3 UR46, UPT, UPT, UR37, UR4, URZ ;  /* 0x00000004252e7290 */ /* 0x000fe2000fffe0ff */
[----:B------:R-:W-:Y:S01]  /*8da0*/  UMOV UR44, UR54 ;  /* 0x00000036002c7c82 */ /* 0x000fe20008000000 */
[----:B------:R-:W-:Y:S10]  /*8db0*/  BRA.U UP0, `(.L_x_144) ;  /* 0xffffffe100e47547 */ /* 0x000ff4000b83ffff */
[----:B------:R-:W-:Y:S05]  /*8dc0*/  EXIT ;  /* 0x000000000000794d */ /* 0x000fea0003800000 */
.L_x_25:
[----:B------:R-:W-:Y:S07]  /*8dd0*/  MOV R0, UR9 ;  /* 0x0000000900007c02 */ /* 0x000fee0008000f00 */
.L_x_145:
[----:B--2---:R2:W3:Y:S02]  /*8de0*/  SYNCS.PHASECHK.TRANS64.TRYWAIT P0, [R0+URZ+0x1b0], R5 ;  /* 0x0001b005000075a7 */ /* 0x0044e400080011ff */
[----:B---3--:R-:W-:Y:S05]  /*8df0*/  @!P0 NANOSLEEP.SYNCS 0x989680 ;  /* 0x009896800000895d */ /* 0x008fea0003900000 */
[----:B------:R-:W3:Y:S02]  /*8e00*/  @!P0 SYNCS.PHASECHK.TRANS64 P0, [R0+URZ+0x1b0], R5 ;  /* 0x0001b005000085a7 */ /* 0x000ee400080010ff */
[----:B---3--:R-:W-:Y:S05]  /*8e10*/  @!P0 BRA `(.L_x_145) ;  /* 0xfffffffc00f08947 */ /* 0x008fea000383ffff */
[----:B------:R-:W-:Y:S05]  /*8e20*/  BRA `(.L_x_24) ;  /* 0xffffff9000ac7947 */ /* 0x000fea000383ffff */
.L_x_32:
[----:B------:R-:W-:Y:S07]  /*8e30*/  MOV R0, UR9 ;  /* 0x0000000900007c02 */ /* 0x000fee0008000f00 */
.L_x_146:
[----:B-1----:R1:W2:Y:S02]  /*8e40*/  SYNCS.PHASECHK.TRANS64.TRYWAIT P0, [R0+URZ+0x1b0], R5 ;  /* 0x0001b005000075a7 */ /* 0x0022a400080011ff */
[----:B--2---:R-:W-:Y:S05]  /*8e50*/  @!P0 NANOSLEEP.SYNCS 0x989680 ;  /* 0x009896800000895d */ /* 0x004fea0003900000 */
[----:B------:R-:W2:Y:S02]  /*8e60*/  @!P0 SYNCS.PHASECHK.TRANS64 P0, [R0+URZ+0x1b0], R5 ;  /* 0x0001b005000085a7 */ /* 0x000ea400080010ff */
[----:B--2---:R-:W-:Y:S05]  /*8e70*/  @!P0 BRA `(.L_x_146) ;  /* 0xfffffffc00f08947 */ /* 0x004fea000383ffff */
[----:B------:R-:W-:Y:S05]  /*8e80*/  BRA `(.L_x_31) ;  /* 0xffffff9800447947 */ /* 0x000fea000383ffff */
.L_x_37:
[----:B-1----:R-:W-:-:S07]  /*8e90*/  MOV R0, UR29 ;  /* 0x0000001d00007c02 */ /* 0x002fce0008000f00 */
.L_x_147:
[----:B-1----:R1:W2:Y:S02]  /*8ea0*/  SYNCS.PHASECHK.TRANS64.TRYWAIT P0, [R0+URZ+0x380], R4 ;  /* 0x00038004000075a7 */ /* 0x0022a400080011ff */
[----:B--2---:R-:W-:Y:S05]  /*8eb0*/  @!P0 NANOSLEEP.SYNCS 0x989680 ;  /* 0x009896800000895d */ /* 0x004fea0003900000 */
[----:B------:R-:W2:Y:S02]  /*8ec0*/  @!P0 SYNCS.PHASECHK.TRANS64 P0, [R0+URZ+0x380], R4 ;  /* 0x00038004000085a7 */ /* 0x000ea400080010ff */
[----:B--2---:R-:W-:Y:S05]  /*8ed0*/  @!P0 BRA `(.L_x_147) ;  /* 0xfffffffc00f08947 */ /* 0x004fea000383ffff */
[----:B------:R-:W-:Y:S05]  /*8ee0*/  BRA `(.L_x_148) ;  /* 0xffffff9c00247947 */ /* 0x000fea000383ffff */
.L_x_41:
[----:B------:R-:W-:-:S07]  /*8ef0*/  MOV R0, UR4 ;  /* 0x0000000400007c02 */ /* 0x000fce0008000f00 */
.L_x_149:
[----:B-1----:R1:W2:Y:S02]  /*8f00*/  SYNCS.PHASECHK.TRANS64.TRYWAIT P0, [R0+URZ], R2 ;  /* 0x00000002000075a7 */ /* 0x0022a400080011ff */
[----:B--2---:R-:W-:Y:S05]  /*8f10*/  @!P0 NANOSLEEP.SYNCS 0x989680 ;  /* 0x009896800000895d */ /* 0x004fea0003900000 */
[----:B------:R-:W2:Y:S02]  /*8f20*/  @!P0 SYNCS.PHASECHK.TRANS64 P0, [R0+URZ], R2 ;  /* 0x00000002000085a7 */ /* 0x000ea400080010ff */
[----:B--2---:R-:W-:Y:S05]  /*8f30*/  @!P0 BRA `(.L_x_149) ;  /* 0xfffffffc00f08947 */ /* 0x004fea000383ffff */
[----:B------:R-:W-:Y:S05]  /*8f40*/  BRA `(.L_x_150) ;  /* 0xffffffa000b87947 */ /* 0x000fea000383ffff */
.L_x_42:
[----:B------:R-:W-:-:S07]  /*8f50*/  MOV R0, UR5 ;  /* 0x0000000500007c02 */ /* 0x000fce0008000f00 */
.L_x_151:
[----:B-1----:R1:W2:Y:S02]  /*8f60*/  SYNCS.PHASECHK.TRANS64.TRYWAIT P0, [R0+URZ], R3 ;  /* 0x00000003000075a7 */ /* 0x0022a400080011ff */
[----:B--2---:R-:W-:Y:S05]  /*8f70*/  @!P0 NANOSLEEP.SYNCS 0x989680 ;  /* 0x009896800000895d */ /* 0x004fea0003900000 */
[----:B------:R-:W2:Y:S02]  /*8f80*/  @!P0 SYNCS.PHASECHK.TRANS64 P0, [R0+URZ], R3 ;  /* 0x00000003000085a7 */ /* 0x000ea400080010ff */
[----:B--2---:R-:W-:Y:S05]  /*8f90*/  @!P0 BRA `(.L_x_151) ;  /* 0xfffffffc00f08947 */ /* 0x004fea000383ffff */
[----:B------:R-:W-:Y:S05]  /*8fa0*/  BRA `(.L_x_152) ;  /* 0xffffffa000c47947 */ /* 0x000fea000383ffff */
.L_x_43:
[----:B------:R-:W-:-:S07]  /*8fb0*/  MOV R0, UR5 ;  /* 0x0000000500007c02 */ /* 0x000fce0008000f00 */
.L_x_153:
[----:B-1----:R1:W2:Y:S02]  /*8fc0*/  SYNCS.PHASECHK.TRANS64.TRYWAIT P0, [R0+URZ], R3 ;  /* 0x00000003000075a7 */ /* 0x0022a400080011ff */
[----:B--2---:R-:W-:Y:S05]  /*8fd0*/  @!P0 NANOSLEEP.SYNCS 0x989680 ;  /* 0x009896800000895d */ /* 0x004fea0003900000 */
[----:B------:R-:W2:Y:S02]  /*8fe0*/  @!P0 SYNCS.PHASECHK.TRANS64 P0, [R0+URZ], R3 ;  /* 0x00000003000085a7 */ /* 0x000ea400080010ff */
[----:B--2---:R-:W-:Y:S05]  /*8ff0*/  @!P0 BRA `(.L_x_153) ;  /* 0xfffffffc00f08947 */ /* 0x004fea000383ffff */
[----:B------:R-:W-:Y:S05]  /*9000*/  BRA `(.L_x_154) ;  /* 0xffffffa000d07947 */ /* 0x000fea000383ffff */
.L_x_44:
[----:B------:R-:W-:-:S07]  /*9010*/  MOV R0, UR5 ;  /* 0x0000000500007c02 */ /* 0x000fce0008000f00 */
.L_x_155:
[----:B-1----:R1:W2:Y:S02]  /*9020*/  SYNCS.PHASECHK.TRANS64.TRYWAIT P0, [R0+URZ], R3 ;  /* 0x00000003000075a7 */ /* 0x0022a400080011ff */
[----:B--2---:R-:W-:Y:S05]  /*9030*/  @!P0 NANOSLEEP.SYNCS 0x989680 ;  /* 0x009896800000895d */ /* 0x004fea0003900000 */
[----:B------:R-:W2:Y:S02]  /*9040*/  @!P0 SYNCS.PHASECHK.TRANS64 P0, [R0+URZ], R3 ;  /* 0x00000003000085a7 */ /* 0x000ea400080010ff */
[----:B--2---:R-:W-:Y:S05]  /*9050*/  @!P0 BRA `(.L_x_155) ;  /* 0xfffffffc00f08947 */ /* 0x004fea000383ffff */
[----:B------:R-:W-:Y:S05]  /*9060*/  BRA `(.L_x_156) ;  /* 0xffffffa000dc7947 */ /* 0x000fea000383ffff */
.L_x_45:
[----:B------:R-:W-:-:S07]  /*9070*/  MOV R0, UR5 ;  /* 0x0000000500007c02 */ /* 0x000fce0008000f00 */
.L_x_157:
[----:B-1----:R1:W2:Y:S02]  /*9080*/  SYNCS.PHASECHK.TRANS64.TRYWAIT P0, [R0+URZ], R3 ;  /* 0x00000003000075a7 */ /* 0x0022a400080011ff */
[----:B--2---:R-:W-:Y:S05]  /*9090*/  @!P0 NANOSLEEP.SYNCS 0x989680 ;  /* 0x009896800000895d */ /* 0x004fea0003900000 */
[----:B------:R-:W2:Y:S02]  /*90a0*/  @!P0 SYNCS.PHASECHK.TRANS64 P0, [R0+URZ], R3 ;  /* 0x00000003000085a7 */ /* 0x000ea400080010ff */
[----:B--2---:R-:W-:Y:S05]  /*90b0*/  @!P0 BRA `(.L_x_157) ;  /* 0xfffffffc00f08947 */ /* 0x004fea000383ffff */
[----:B------:R-:W-:Y:S05]  /*90c0*/  BRA `(.L_x_158) ;  /* 0xffffffa000e87947 */ /* 0x000fea000383ffff */
.L_x_46:
[----:B------:R-:W-:-:S07]  /*90d0*/  MOV R0, UR5 ;  /* 0x0000000500007c02 */ /* 0x000fce0008000f00 */
.L_x_159:
[----:B-1----:R1:W2:Y:S02]  /*90e0*/  SYNCS.PHASECHK.TRANS64.TRYWAIT P0, [R0+URZ], R3 ;  /* 0x00000003000075a7 */ /* 0x0022a400080011ff */
[----:B--2---:R-:W-:Y:S05]  /*90f0*/  @!P0 NANOSLEEP.SYNCS 0x989680 ;  /* 0x009896800000895d */ /* 0x004fea0003900000 */
[----:B------:R-:W2:Y:S02]  /*9100*/  @!P0 SYNCS.PHASECHK.TRANS64 P0, [R0+URZ], R3 ;  /* 0x00000003000085a7 */ /* 0x000ea400080010ff */
[----:B--2---:R-:W-:Y:S05]  /*9110*/  @!P0 BRA `(.L_x_159) ;  /* 0xfffffffc00f08947 */ /* 0x004fea000383ffff */
[----:B------:R-:W-:Y:S05]  /*9120*/  BRA `(.L_x_160) ;  /* 0xffffffa000f47947 */ /* 0x000fea000383ffff */
.L_x_47:
[----:B------:R-:W-:-:S07]  /*9130*/  MOV R0, UR5 ;  /* 0x0000000500007c02 */ /* 0x000fce0008000f00 */
.L_x_161:
[----:B-1----:R1:W2:Y:S02]  /*9140*/  SYNCS.PHASECHK.TRANS64.TRYWAIT P0, [R0+URZ], R3 ;  /* 0x00000003000075a7 */ /* 0x0022a400080011ff */
[----:B--2---:R-:W-:Y:S05]  /*9150*/  @!P0 NANOSLEEP.SYNCS 0x989680 ;  /* 0x009896800000895d */ /* 0x004fea0003900000 */
[----:B------:R-:W2:Y:S02]  /*9160*/  @!P0 SYNCS.PHASECHK.TRANS64 P0, [R0+URZ], R3 ;  /* 0x00000003000085a7 */ /* 0x000ea400080010ff */
[----:B--2---:R-:W-:Y:S05]  /*9170*/  @!P0 BRA `(.L_x_161) ;  /* 0xfffffffc00f08947 */ /* 0x004fea000383ffff */
[----:B------:R-:W-:Y:S05]  /*9180*/  BRA `(.L_x_162) ;  /* 0xffffffa400007947 */ /* 0x000fea000383ffff */
.L_x_48:
[----:B------:R-:W-:-:S07]  /*9190*/  MOV R0, UR5 ;  /* 0x0000000500007c02 */ /* 0x000fce0008000f00 */
.L_x_163:
[----:B-1----:R1:W2:Y:S02]  /*91a0*/  SYNCS.PHASECHK.TRANS64.TRYWAIT P0, [R0+URZ], R3 ;  /* 0x00000003000075a7 */ /* 0x0022a400080011ff */
[----:B--2---:R-:W-:Y:S05]  /*91b0*/  @!P0 NANOSLEEP.SYNCS 0x989680 ;  /* 0x009896800000895d */ /* 0x004fea0003900000 */
[----:B------:R-:W2:Y:S02]  /*91c0*/  @!P0 SYNCS.PHASECHK.TRANS64 P0, [R0+URZ], R3 ;  /* 0x00000003000085a7 */ /* 0x000ea400080010ff */
[----:B--2---:R-:W-:Y:S05]  /*91d0*/  @!P0 BRA `(.L_x_163) ;  /* 0xfffffffc00f08947 */ /* 0x004fea000383ffff */
[----:B------:R-:W-:Y:S05]  /*91e0*/  BRA `(.L_x_164) ;  /* 0xffffffa4000c7947 */ /* 0x000fea000383ffff */
.L_x_49:
[----:B------:R-:W-:-:S07]  /*91f0*/  MOV R0, UR5 ;  /* 0x0000000500007c02 */ /* 0x000fce0008000f00 */
.L_x_165:
[----:B-1----:R1:W2:Y:S02]  /*9200*/  SYNCS.PHASECHK.TRANS64.TRYWAIT P0, [R0+URZ], R3 ;  /* 0x00000003000075a7 */ /* 0x0022a400080011ff */
[----:B--2---:R-:W-:Y:S05]  /*9210*/  @!P0 NANOSLEEP.SYNCS 0x989680 ;  /* 0x009896800000895d */ /* 0x004fea0003900000 */
[----:B------:R-:W2:Y:S02]  /*9220*/  @!P0 SYNCS.PHASECHK.TRANS64 P0, [R0+URZ], R3 ;  /* 0x00000003000085a7 */ /* 0x000ea400080010ff */
[----:B--2---:R-:W-:Y:S05]  /*9230*/  @!P0 BRA `(.L_x_165) ;  /* 0xfffffffc00f08947 */ /* 0x004fea000383ffff */
[----:B------:R-:W-:Y:S05]  /*9240*/  BRA `(.L_x_166) ;  /* 0xffffffa400187947 */ /* 0x000fea000383ffff */
.L_x_50:
[----:B------:R-:W-:-:S07]  /*9250*/  MOV R0, UR5 ;  /* 0x0000000500007c02 */ /* 0x000fce0008000f00 */
.L_x_167:
[----:B-1----:R1:W2:Y:S02]  /*9260*/  SYNCS.PHASECHK.TRANS64.TRYWAIT P0, [R0+URZ], R3 ;  /* 0x00000003000075a7 */ /* 0x0022a400080011ff */
[----:B--2---:R-:W-:Y:S05]  /*9270*/  @!P0 NANOSLEEP.SYNCS 0x989680 ;  /* 0x009896800000895d */ /* 0x004fea0003900000 */
[----:B------:R-:W2:Y:S02]  /*9280*/  @!P0 SYNCS.PHASECHK.TRANS64 P0, [R0+URZ], R3 ;  /* 0x00000003000085a7 */ /* 0x000ea400080010ff */
[----:B--2---:R-:W-:Y:S05]  /*9290*/  @!P0 BRA `(.L_x_167) ;  /* 0xfffffffc00f08947 */ /* 0x004fea000383ffff */
[----:B------:R-:W-:Y:S05]  /*92a0*/  BRA `(.L_x_168) ;  /* 0xffffffa400247947 */ /* 0x000fea000383ffff */
.L_x_51:
[----:B------:R-:W-:-:S07]  /*92b0*/  MOV R0, UR5 ;  /* 0x0000000500007c02 */ /* 0x000fce0008000f00 */
.L_x_169:
[----:B-1----:R1:W2:Y:S02]  /*92c0*/  SYNCS.PHASECHK.TRANS64.TRYWAIT P0, [R0+URZ], R3 ;  /* 0x00000003000075a7 */ /* 0x0022a400080011ff */
[----:B--2---:R-:W-:Y:S05]  /*92d0*/  @!P0 NANOSLEEP.SYNCS 0x989680 ;  /* 0x009896800000895d */ /* 0x004fea0003900000 */
[----:B------:R-:W2:Y:S02]  /*92e0*/  @!P0 SYNCS.PHASECHK.TRANS64 P0, [R0+URZ], R3 ;  /* 0x00000003000085a7 */ /* 0x000ea400080010ff */
[----:B--2---:R-:W-:Y:S05]  /*92f0*/  @!P0 BRA `(.L_x_169) ;  /* 0xfffffffc00f08947 */ /* 0x004fea000383ffff */
[----:B------:R-:W-:Y:S05]  /*9300*/  BRA `(.L_x_170) ;  /* 0xffffffa400307947 */ /* 0x000fea000383ffff */
.L_x_52:
[----:B------:R-:W-:-:S07]  /*9310*/  MOV R0, UR5 ;  /* 0x0000000500007c02 */ /* 0x000fce0008000f00 */
.L_x_171:
[----:B-1----:R1:W2:Y:S02]  /*9320*/  SYNCS.PHASECHK.TRANS64.TRYWAIT P0, [R0+URZ], R3 ;  /* 0x00000003000075a7 */ /* 0x0022a400080011ff */
[----:B--2---:R-:W-:Y:S05]  /*9330*/  @!P0 NANOSLEEP.SYNCS 0x989680 ;  /* 0x009896800000895d */ /* 0x004fea0003900000 */
[----:B------:R-:W2:Y:S02]  /*9340*/  @!P0 SYNCS.PHASECHK.TRANS64 P0, [R0+URZ], R3 ;  /* 0x00000003000085a7 */ /* 0x000ea400080010ff */
[----:B--2---:R-:W-:Y:S05]  /*9350*/  @!P0 BRA `(.L_x_171) ;  /* 0xfffffffc00f08947 */ /* 0x004fea000383ffff */
[----:B------:R-:W-:Y:S05]  /*9360*/  BRA `(.L_x_172) ;  /* 0xffffffa4003c7947 */ /* 0x000fea000383ffff */
.L_x_53:
[----:B------:R-:W-:-:S07]  /*9370*/  MOV R0, UR5 ;  /* 0x0000000500007c02 */ /* 0x000fce0008000f00 */
.L_x_173:
[----:B-1----:R1:W2:Y:S02]  /*9380*/  SYNCS.PHASECHK.TRANS64.TRYWAIT P0, [R0+URZ], R3 ;  /* 0x00000003000075a7 */ /* 0x0022a400080011ff */
[----:B--2---:R-:W-:Y:S05]  /*9390*/  @!P0 NANOSLEEP.SYNCS 0x989680 ;  /* 0x009896800000895d */ /* 0x004fea0003900000 */
[----:B------:R-:W2:Y:S02]  /*93a0*/  @!P0 SYNCS.PHASECHK.TRANS64 P0, [R0+URZ], R3 ;  /* 0x00000003000085a7 */ /* 0x000ea400080010ff */
[----:B--2---:R-:W-:Y:S05]  /*93b0*/  @!P0 BRA `(.L_x_173) ;  /* 0xfffffffc00f08947 */ /* 0x004fea000383ffff */
[----:B------:R-:W-:Y:S05]  /*93c0*/  BRA `(.L_x_174) ;  /* 0xffffffa400487947 */ /* 0x000fea000383ffff */
.L_x_54:
[----:B------:R-:W-:-:S07]  /*93d0*/  MOV R0, UR5 ;  /* 0x0000000500007c02 */ /* 0x000fce0008000f00 */
.L_x_175:
[----:B-1----:R1:W2:Y:S02]  /*93e0*/  SYNCS.PHASECHK.TRANS64.TRYWAIT P0, [R0+URZ], R3 ;  /* 0x00000003000075a7 */ /* 0x0022a400080011ff */
[----:B--2---:R-:W-:Y:S05]  /*93f0*/  @!P0 NANOSLEEP.SYNCS 0x989680 ;  /* 0x009896800000895d */ /* 0x004fea0003900000 */
[----:B------:R-:W2:Y:S02]  /*9400*/  @!P0 SYNCS.PHASECHK.TRANS64 P0, [R0+URZ], R3 ;  /* 0x00000003000085a7 */ /* 0x000ea400080010ff */
[----:B--2---:R-:W-:Y:S05]  /*9410*/  @!P0 BRA `(.L_x_175) ;  /* 0xfffffffc00f08947 */ /* 0x004fea000383ffff */
[----:B------:R-:W-:Y:S05]  /*9420*/  BRA `(.L_x_176) ;  /* 0xffffffa400547947 */ /* 0x000fea000383ffff */
.L_x_55:
[----:B------:R-:W-:-:S07]  /*9430*/  MOV R0, UR5 ;  /* 0x0000000500007c02 */ /* 0x000fce0008000f00 */
.L_x_177:
[----:B-1----:R1:W2:Y:S02]  /*9440*/  SYNCS.PHASECHK.TRANS64.TRYWAIT P0, [R0+URZ], R3 ;  /* 0x00000003000075a7 */ /* 0x0022a400080011ff */
[----:B--2---:R-:W-:Y:S05]  /*9450*/  @!P0 NANOSLEEP.SYNCS 0x989680 ;  /* 0x009896800000895d */ /* 0x004fea0003900000 */
[----:B------:R-:W2:Y:S02]  /*9460*/  @!P0 SYNCS.PHASECHK.TRANS64 P0, [R0+URZ], R3 ;  /* 0x00000003000085a7 */ /* 0x000ea400080010ff */
[----:B--2---:R-:W-:Y:S05]  /*9470*/  @!P0 BRA `(.L_x_177) ;  /* 0xfffffffc00f08947 */ /* 0x004fea000383ffff */
[----:B------:R-:W-:Y:S05]  /*9480*/  BRA `(.L_x_178) ;  /* 0xffffffa400607947 */ /* 0x000fea000383ffff */
.L_x_56:
[----:B------:R-:W-:-:S07]  /*9490*/  MOV R0, UR5 ;  /* 0x0000000500007c02 */ /* 0x000fce0008000f00 */
.L_x_179:
[----:B-1----:R1:W2:Y:S02]  /*94a0*/  SYNCS.PHASECHK.TRANS64.TRYWAIT P0, [R0+URZ], R3 ;  /* 0x00000003000075a7 */ /* 0x0022a400080011ff */
[----:B--2---:R-:W-:Y:S05]  /*94b0*/  @!P0 NANOSLEEP.SYNCS 0x989680 ;  /* 0x009896800000895d */ /* 0x004fea0003900000 */
[----:B------:R-:W2:Y:S02]  /*94c0*/  @!P0 SYNCS.PHASECHK.TRANS64 P0, [R0+URZ], R3 ;  /* 0x00000003000085a7 */ /* 0x000ea400080010ff */
[----:B--2---:R-:W-:Y:S05]  /*94d0*/  @!P0 BRA `(.L_x_179) ;  /* 0xfffffffc00f08947 */ /* 0x004fea000383ffff */
[----:B------:R-:W-:Y:S05]  /*94e0*/  BRA `(.L_x_180) ;  /* 0xffffffa4006c7947 */ /* 0x000fea000383ffff */
.L_x_57:
[----:B------:R-:W-:-:S07]  /*94f0*/  MOV R0, UR5 ;  /* 0x0000000500007c02 */ /* 0x000fce0008000f00 */
.L_x_181:
[----:B-1----:R1:W2:Y:S02]  /*9500*/  SYNCS.PHASECHK.TRANS64.TRYWAIT P0, [R0+URZ], R3 ;  /* 0x00000003000075a7 */ /* 0x0022a400080011ff */
[----:B--2---:R-:W-:Y:S05]  /*9510*/  @!P0 NANOSLEEP.SYNCS 0x989680 ;  /* 0x009896800000895d */ /* 0x004fea0003900000 */
[----:B------:R-:W2:Y:S02]  /*9520*/  @!P0 SYNCS.PHASECHK.TRANS64 P0, [R0+URZ], R3 ;  /* 0x00000003000085a7 */ /* 0x000ea400080010ff */
[----:B--2---:R-:W-:Y:S05]  /*9530*/  @!P0 BRA `(.L_x_181) ;  /* 0xfffffffc00f08947 */ /* 0x004fea000383ffff */
[----:B------:R-:W-:Y:S05]  /*9540*/  BRA `(.L_x_182) ;  /* 0xffffffa400787947 */ /* 0x000fea000383ffff */
.L_x_58:
[----:B------:R-:W-:-:S07]  /*9550*/  MOV R0, UR5 ;  /* 0x0000000500007c02 */ /* 0x000fce0008000f00 */
.L_x_183:
[----:B-1----:R1:W2:Y:S02]  /*9560*/  SYNCS.PHASECHK.TRANS64.TRYWAIT P0, [R0+URZ], R3 ;  /* 0x00000003000075a7 */ /* 0x0022a400080011ff */
[----:B--2---:R-:W-:Y:S05]  /*9570*/  @!P0 NANOSLEEP.SYNCS 0x989680 ;  /* 0x009896800000895d */ /* 0x004fea0003900000 */
[----:B------:R-:W2:Y:S02]  /*9580*/  @!P0 SYNCS.PHASECHK.TRANS64 P0, [R0+URZ], R3 ;  /* 0x00000003000085a7 */ /* 0x000ea400080010ff */
[----:B--2---:R-:W-:Y:S05]  /*9590*/  @!P0 BRA `(.L_x_183) ;  /* 0xfffffffc00f08947 */ /* 0x004fea000383ffff */
[----:B------:R-:W-:Y:S05]  /*95a0*/  BRA `(.L_x_184) ;  /* 0xffffffa400847947 */ /* 0x000fea000383ffff */
.L_x_59:
[----:B------:R-:W-:-:S07]  /*95b0*/  MOV R0, UR5 ;  /* 0x0000000500007c02 */ /* 0x000fce0008000f00 */
.L_x_185:
[----:B-1----:R1:W2:Y:S02]  /*95c0*/  SYNCS.PHASECHK.TRANS64.TRYWAIT P0, [R0+URZ], R3 ;  /* 0x00000003000075a7 */ /* 0x0022a400080011ff */
[----:B--2---:R-:W-:Y:S05]  /*95d0*/  @!P0 NANOSLEEP.SYNCS 0x989680 ;  /* 0x009896800000895d */ /* 0x004fea0003900000 */
[----:B------:R-:W2:Y:S02]  /*95e0*/  @!P0 SYNCS.PHASECHK.TRANS64 P0, [R0+URZ], R3 ;  /* 0x00000003000085a7 */ /* 0x000ea400080010ff */
[----:B--2---:R-:W-:Y:S05]  /*95f0*/  @!P0 BRA `(.L_x_185) ;  /* 0xfffffffc00f08947 */ /* 0x004fea000383ffff */
[----:B------:R-:W-:Y:S05]  /*9600*/  BRA `(.L_x_186) ;  /* 0xffffffa400907947 */ /* 0x000fea000383ffff */
.L_x_60:
[----:B------:R-:W-:-:S07]  /*9610*/  MOV R0, UR5 ;  /* 0x0000000500007c02 */ /* 0x000fce0008000f00 */
.L_x_187:
[----:B-1----:R1:W2:Y:S02]  /*9620*/  SYNCS.PHASECHK.TRANS64.TRYWAIT P0, [R0+URZ], R3 ;  /* 0x00000003000075a7 */ /* 0x0022a400080011ff */
[----:B--2---:R-:W-:Y:S05]  /*9630*/  @!P0 NANOSLEEP.SYNCS 0x989680 ;  /* 0x009896800000895d */ /* 0x004fea0003900000 */
[----:B------:R-:W2:Y:S02]  /*9640*/  @!P0 SYNCS.PHASECHK.TRANS64 P0, [R0+URZ], R3 ;  /* 0x00000003000085a7 */ /* 0x000ea400080010ff */
[----:B--2---:R-:W-:Y:S05]  /*9650*/  @!P0 BRA `(.L_x_187) ;  /* 0xfffffffc00f08947 */ /* 0x004fea000383ffff */
[----:B------:R-:W-:Y:S05]  /*9660*/  BRA `(.L_x_188) ;  /* 0xffffffa4009c7947 */ /* 0x000fea000383ffff */
.L_x_61:
[----:B------:R-:W-:-:S07]  /*9670*/  MOV R0, UR5 ;  /* 0x0000000500007c02 */ /* 0x000fce0008000f00 */
.L_x_189:
[----:B-1----:R1:W2:Y:S02]  /*9680*/  SYNCS.PHASECHK.TRANS64.TRYWAIT P0, [R0+URZ], R3 ;  /* 0x00000003000075a7 */ /* 0x0022a400080011ff */
[----:B--2---:R-:W-:Y:S05]  /*9690*/  @!P0 NANOSLEEP.SYNCS 0x989680 ;  /* 0x009896800000895d */ /* 0x004fea0003900000 */
[----:B------:R-:W2:Y:S02]  /*96a0*/  @!P0 SYNCS.PHASECHK.TRANS64 P0, [R0+URZ], R3 ;  /* 0x00000003000085a7 */ /* 0x000ea400080010ff */
[----:B--2---:R-:W-:Y:S05]  /*96b0*/  @!P0 BRA `(.L_x_189) ;  /* 0xfffffffc00f08947 */ /* 0x004fea000383ffff */
[----:B------:R-:W-:Y:S05]  /*96c0*/  BRA `(.L_x_190) ;  /* 0xffffffa400a87947 */ /* 0x000fea000383ffff */
.L_x_62:
[----:B------:R-:W-:-:S07]  /*96d0*/  MOV R0, UR5 ;  /* 0x0000000500007c02 */ /* 0x000fce0008000f00 */
.L_x_191:
[----:B-1----:R1:W2:Y:S02]  /*96e0*/  SYNCS.PHASECHK.TRANS64.TRYWAIT P0, [R0+URZ], R3 ;  /* 0x00000003000075a7 */ /* 0x0022a400080011ff */
[----:B--2---:R-:W-:Y:S05]  /*96f0*/  @!P0 NANOSLEEP.SYNCS 0x989680 ;  /* 0x009896800000895d */ /* 0x004fea0003900000 */
[----:B------:R-:W2:Y:S02]  /*9700*/  @!P0 SYNCS.PHASECHK.TRANS64 P0, [R0+URZ], R3 ;  /* 0x00000003000085a7 */ /* 0x000ea400080010ff */
[----:B--2---:R-:W-:Y:S05]  /*9710*/  @!P0 BRA `(.L_x_191) ;  /* 0xfffffffc00f08947 */ /* 0x004fea000383ffff */
[----:B------:R-:W-:Y:S05]  /*9720*/  BRA `(.L_x_192) ;  /* 0xffffffa400b47947 */ /* 0x000fea000383ffff */
.L_x_63:
[----:B------:R-:W-:-:S07]  /*9730*/  MOV R0, UR5 ;  /* 0x0000000500007c02 */ /* 0x000fce0008000f00 */
.L_x_193:
[----:B-1----:R1:W2:Y:S02]  /*9740*/  SYNCS.PHASECHK.TRANS64.TRYWAIT P0, [R0+URZ], R3 ;  /* 0x00000003000075a7 */ /* 0x0022a400080011ff */
[----:B--2---:R-:W-:Y:S05]  /*9750*/  @!P0 NANOSLEEP.SYNCS 0x989680 ;  /* 0x009896800000895d */ /* 0x004fea0003900000 */
[----:B------:R-:W2:Y:S02]  /*9760*/  @!P0 SYNCS.PHASECHK.TRANS64 P0, [R0+URZ], R3 ;  /* 0x00000003000085a7 */ /* 0x000ea400080010ff */
[----:B--2---:R-:W-:Y:S05]  /*9770*/  @!P0 BRA `(.L_x_193) ;  /* 0xfffffffc00f08947 */ /* 0x004fea000383ffff */
[----:B------:R-:W-:Y:S05]  /*9780*/  BRA `(.L_x_194) ;  /* 0xffffffa400c07947 */ /* 0x000fea000383ffff */
.L_x_64:
[----:B------:R-:W-:-:S07]  /*9790*/  MOV R0, UR5 ;  /* 0x0000000500007c02 */ /* 0x000fce0008000f00 */
.L_x_195:
[----:B-1----:R1:W2:Y:S02]  /*97a0*/  SYNCS.PHASECHK.TRANS64.TRYWAIT P0, [R0+URZ], R3 ;  /* 0x00000003000075a7 */ /* 0x0022a400080011ff */
[----:B--2---:R-:W-:Y:S05]  /*97b0*/  @!P0 NANOSLEEP.SYNCS 0x989680 ;  /* 0x009896800000895d */ /* 0x004fea0003900000 */
[----:B------:R-:W2:Y:S02]  /*97c0*/  @!P0 SYNCS.PHASECHK.TRANS64 P0, [R0+URZ], R3 ;  /* 0x00000003000085a7 */ /* 0x000ea400080010ff */
[----:B--2---:R-:W-:Y:S05]  /*97d0*/  @!P0 BRA `(.L_x_195) ;  /* 0xfffffffc00f08947 */ /* 0x004fea000383ffff */
[----:B------:R-:W-:Y:S05]  /*97e0*/  BRA `(.L_x_196) ;  /* 0xffffffa400cc7947 */ /* 0x000fea000383ffff */
.L_x_65:
[----:B------:R-:W-:-:S07]  /*97f0*/  MOV R0, UR5 ;  /* 0x0000000500007c02 */ /* 0x000fce0008000f00 */
.L_x_197:
[----:B-1----:R1:W2:Y:S02]  /*9800*/  SYNCS.PHASECHK.TRANS64.TRYWAIT P0, [R0+URZ], R3 ;  /* 0x00000003000075a7 */ /* 0x0022a400080011ff */
[----:B--2---:R-:W-:Y:S05]  /*9810*/  @!P0 NANOSLEEP.SYNCS 0x989680 ;  /* 0x009896800000895d */ /* 0x004fea0003900000 */
[----:B------:R-:W2:Y:S02]  /*9820*/  @!P0 SYNCS.PHASECHK.TRANS64 P0, [R0+URZ], R3 ;  /* 0x00000003000085a7 */ /* 0x000ea400080010ff */
[----:B--2---:R-:W-:Y:S05]  /*9830*/  @!P0 BRA `(.L_x_197) ;  /* 0xfffffffc00f08947 */ /* 0x004fea000383ffff */
[----:B------:R-:W-:Y:S05]  /*9840*/  BRA `(.L_x_198) ;  /* 0xffffffa400d87947 */ /* 0x000fea000383ffff */
.L_x_66:
[----:B------:R-:W-:-:S07]  /*9850*/  MOV R0, UR5 ;  /* 0x0000000500007c02 */ /* 0x000fce0008000f00 */
.L_x_199:
[----:B-1----:R1:W2:Y:S02]  /*9860*/  SYNCS.PHASECHK.TRANS64.TRYWAIT P0, [R0+URZ], R3 ;  /* 0x00000003000075a7 */ /* 0x0022a400080011ff */
[----:B--2---:R-:W-:Y:S05]  /*9870*/  @!P0 NANOSLEEP.SYNCS 0x989680 ;  /* 0x009896800000895d */ /* 0x004fea0003900000 */
[----:B------:R-:W2:Y:S02]  /*9880*/  @!P0 SYNCS.PHASECHK.TRANS64 P0, [R0+URZ], R3 ;  /* 0x00000003000085a7 */ /* 0x000ea400080010ff */
[----:B--2---:R-:W-:Y:S05]  /*9890*/  @!P0 BRA `(.L_x_199) ;  /* 0xfffffffc00f08947 */ /* 0x004fea000383ffff */
[----:B------:R-:W-:Y:S05]  /*98a0*/  BRA `(.L_x_200) ;  /* 0xffffffa400e47947 */ /* 0x000fea000383ffff */
.L_x_67:
[----:B------:R-:W-:-:S07]  /*98b0*/  MOV R0, UR5 ;  /* 0x0000000500007c02 */ /* 0x000fce0008000f00 */
.L_x_201:
[----:B-1----:R1:W2:Y:S02]  /*98c0*/  SYNCS.PHASECHK.TRANS64.TRYWAIT P0, [R0+URZ], R3 ;  /* 0x00000003000075a7 */ /* 0x0022a400080011ff */
[----:B--2---:R-:W-:Y:S05]  /*98d0*/  @!P0 NANOSLEEP.SYNCS 0x989680 ;  /* 0x009896800000895d */ /* 0x004fea0003900000 */
[----:B------:R-:W2:Y:S02]  /*98e0*/  @!P0 SYNCS.PHASECHK.TRANS64 P0, [R0+URZ], R3 ;  /* 0x00000003000085a7 */ /* 0x000ea400080010ff */
[----:B--2---:R-:W-:Y:S05]  /*98f0*/  @!P0 BRA `(.L_x_201) ;  /* 0xfffffffc00f08947 */ /* 0x004fea000383ffff */
[----:B------:R-:W-:Y:S05]  /*9900*/  BRA `(.L_x_202) ;  /* 0xffffffa400f07947 */ /* 0x000fea000383ffff */
.L_x_68:
[----:B------:R-:W-:-:S07]  /*9910*/  MOV R0, UR5 ;  /* 0x0000000500007c02 */ /* 0x000fce0008000f00 */
.L_x_203:
[----:B-1----:R1:W2:Y:S02]  /*9920*/  SYNCS.PHASECHK.TRANS64.TRYWAIT P0, [R0+URZ], R3 ;  /* 0x00000003000075a7 */ /* 0x0022a400080011ff */
[----:B--2---:R-:W-:Y:S05]  /*9930*/  @!P0 NANOSLEEP.SYNCS 0x989680 ;  /* 0x009896800000895d */ /* 0x004fea0003900000 */
[----:B------:R-:W2:Y:S02]  /*9940*/  @!P0 SYNCS.PHASECHK.TRANS64 P0, [R0+URZ], R3 ;  /* 0x00000003000085a7 */ /* 0x000ea400080010ff */
[----:B--2---:R-:W-:Y:S05]  /*9950*/  @!P0 BRA `(.L_x_203) ;  /* 0xfffffffc00f08947 */ /* 0x004fea000383ffff */
[----:B------:R-:W-:Y:S05]  /*9960*/  BRA `(.L_x_204) ;  /* 0xffffffa400fc7947 */ /* 0x000fea000383ffff */
.L_x_69:
[----:B------:R-:W-:-:S07]  /*9970*/  MOV R0, UR5 ;  /* 0x0000000500007c02 */ /* 0x000fce0008000f00 */
.L_x_205:
[----:B-1----:R1:W2:Y:S02]  /*9980*/  SYNCS.PHASECHK.TRANS64.TRYWAIT P0, [R0+URZ], R3 ;  /* 0x00000003000075a7 */ /* 0x0022a400080011ff */
[----:B--2---:R-:W-:Y:S05]  /*9990*/  @!P0 NANOSLEEP.SYNCS 0x989680 ;  /* 0x009896800000895d */ /* 0x004fea0003900000 */
[----:B------:R-:W2:Y:S02]  /*99a0*/  @!P0 SYNCS.PHASECHK.TRANS64 P0, [R0+URZ], R3 ;  /* 0x00000003000085a7 */ /* 0x000ea400080010ff */
[----:B--2---:R-:W-:Y:S05]  /*99b0*/  @!P0 BRA `(.L_x_205) ;  /* 0xfffffffc00f08947 */ /* 0x004fea000383ffff */
[----:B------:R-:W-:Y:S05]  /*99c0*/  BRA `(.L_x_206) ;  /* 0xffffffa800087947 */ /* 0x000fea000383ffff */
.L_x_70:
[----:B------:R-:W-:-:S07]  /*99d0*/  MOV R0, UR5 ;  /* 0x0000000500007c02 */ /* 0x000fce0008000f00 */
.L_x_207:
[----:B-1----:R1:W2:Y:S02]  /*99e0*/  SYNCS.PHASECHK.TRANS64.TRYWAIT P0, [R0+URZ], R3 ;  /* 0x00000003000075a7 */ /* 0x0022a400080011ff */
[----:B--2---:R-:W-:Y:S05]  /*99f0*/  @!P0 NANOSLEEP.SYNCS 0x989680 ;  /* 0x009896800000895d */ /* 0x004fea0003900000 */
[----:B------:R-:W2:Y:S02]  /*9a00*/  @!P0 SYNCS.PHASECHK.TRANS64 P0, [R0+URZ], R3 ;  /* 0x00000003000085a7 */ /* 0x000ea400080010ff */
[----:B--2---:R-:W-:Y:S05]  /*9a10*/  @!P0 BRA `(.L_x_207) ;  /* 0xfffffffc00f08947 */ /* 0x004fea000383ffff */
[----:B------:R-:W-:Y:S05]  /*9a20*/  BRA `(.L_x_208) ;  /* 0xffffffa800147947 */ /* 0x000fea000383ffff */
.L_x_71:
[----:B------:R-:W-:-:S07]  /*9a30*/  MOV R0, UR5 ;  /* 0x0000000500007c02 */ /* 0x000fce0008000f00 */
.L_x_209:
[----:B-1----:R1:W2:Y:S02]  /*9a40*/  SYNCS.PHASECHK.TRANS64.TRYWAIT P0, [R0+URZ], R3 ;  /* 0x00000003000075a7 */ /* 0x0022a400080011ff */
[----:B--2---:R-:W-:Y:S05]  /*9a50*/  @!P0 NANOSLEEP.SYNCS 0x989680 ;  /* 0x009896800000895d */ /* 0x004fea0003900000 */
[----:B------:R-:W2:Y:S02]  /*9a60*/  @!P0 SYNCS.PHASECHK.TRANS64 P0, [R0+URZ], R3 ;  /* 0x00000003000085a7 */ /* 0x000ea400080010ff */
[----:B--2---:R-:W-:Y:S05]  /*9a70*/  @!P0 BRA `(.L_x_209) ;  /* 0xfffffffc00f08947 */ /* 0x004fea000383ffff */
[----:B------:R-:W-:Y:S05]  /*9a80*/  BRA `(.L_x_210) ;  /* 0xffffffa800207947 */ /* 0x000fea000383ffff */
.L_x_72:
[----:B------:R-:W-:-:S07]  /*9a90*/  MOV R0, UR5 ;  /* 0x0000000500007c02 */ /* 0x000fce0008000f00 */
.L_x_211:
[----:B-1----:R1:W2:Y:S02]  /*9aa0*/  SYNCS.PHASECHK.TRANS64.TRYWAIT P0, [R0+URZ], R3 ;  /* 0x00000003000075a7 */ /* 0x0022a400080011ff */
[----:B--2---:R-:W-:Y:S05]  /*9ab0*/  @!P0 NANOSLEEP.SYNCS 0x989680 ;  /* 0x009896800000895d */ /* 0x004fea0003900000 */
[----:B------:R-:W2:Y:S02]  /*9ac0*/  @!P0 SYNCS.PHASECHK.TRANS64 P0, [R0+URZ], R3 ;  /* 0x00000003000085a7 */ /* 0x000ea400080010ff */
[----:B--2---:R-:W-:Y:S05]  /*9ad0*/  @!P0 BRA `(.L_x_211) ;  /* 0xfffffffc00f08947 */ /* 0x004fea000383ffff */
[----:B------:R-:W-:Y:S05]  /*9ae0*/  BRA `(.L_x_212) ;  /* 0xffffffa8002c7947 */ /* 0x000fea000383ffff */
.L_x_73:
[----:B------:R-:W-:-:S07]  /*9af0*/  MOV R0, UR5 ;  /* 0x0000000500007c02 */ /* 0x000fce0008000f00 */
.L_x_213:
[----:B-1----:R1:W2:Y:S02]  /*9b00*/  SYNCS.PHASECHK.TRANS64.TRYWAIT P0, [R0+URZ], R3 ;  /* 0x00000003000075a7 */ /* 0x0022a400080011ff */
[----:B--2---:R-:W-:Y:S05]  /*9b10*/  @!P0 NANOSLEEP.SYNCS 0x989680 ;  /* 0x009896800000895d */ /* 0x004fea0003900000 */
[----:B------:R-:W2:Y:S02]  /*9b20*/  @!P0 SYNCS.PHASECHK.TRANS64 P0, [R0+URZ], R3 ;  /* 0x00000003000085a7 */ /* 0x000ea400080010ff */
[----:B--2---:R-:W-:Y:S05]  /*9b30*/  @!P0 BRA `(.L_x_213) ;  /* 0xfffffffc00f08947 */ /* 0x004fea000383ffff */
[----:B------:R-:W-:Y:S05]  /*9b40*/  BRA `(.L_x_214) ;  /* 0xffffffa800387947 */ /* 0x000fea000383ffff */
.L_x_74:
[----:B------:R-:W-:-:S07]  /*9b50*/  MOV R0, UR5 ;  /* 0x0000000500007c02 */ /* 0x000fce0008000f00 */
.L_x_215:
[----:B-1----:R1:W2:Y:S02]  /*9b60*/  SYNCS.PHASECHK.TRANS64.TRYWAIT P0, [R0+URZ], R3 ;  /* 0x00000003000075a7 */ /* 0x0022a400080011ff */
[----:B--2---:R-:W-:Y:S05]  /*9b70*/  @!P0 NANOSLEEP.SYNCS 0x989680 ;  /* 0x009896800000895d */ /* 0x004fea0003900000 */
[----:B------:R-:W2:Y:S02]  /*9b80*/  @!P0 SYNCS.PHASECHK.TRANS64 P0, [R0+URZ], R3 ;  /* 0x00000003000085a7 */ /* 0x000ea400080010ff */
[----:B--2---:R-:W-:Y:S05]  /*9b90*/  @!P0 BRA `(.L_x_215) ;  /* 0xfffffffc00f08947 */ /* 0x004fea000383ffff */
[----:B------:R-:W-:Y:S05]  /*9ba0*/  BRA `(.L_x_216) ;  /* 0xffffffa800447947 */ /* 0x000fea000383ffff */
.L_x_75:
[----:B------:R-:W-:-:S07]  /*9bb0*/  MOV R0, UR5 ;  /* 0x0000000500007c02 */ /* 0x000fce0008000f00 */
.L_x_217:
[----:B-1----:R1:W2:Y:S02]  /*9bc0*/  SYNCS.PHASECHK.TRANS64.TRYWAIT P0, [R0+URZ], R3 ;  /* 0x00000003000075a7 */ /* 0x0022a400080011ff */
[----:B--2---:R-:W-:Y:S05]  /*9bd0*/  @!P0 NANOSLEEP.SYNCS 0x989680 ;  /* 0x009896800000895d */ /* 0x004fea0003900000 */
[----:B------:R-:W2:Y:S02]  /*9be0*/  @!P0 SYNCS.PHASECHK.TRANS64 P0, [R0+URZ], R3 ;  /* 0x00000003000085a7 */ /* 0x000ea400080010ff */
[----:B--2---:R-:W-:Y:S05]  /*9bf0*/  @!P0 BRA `(.L_x_217) ;  /* 0xfffffffc00f08947 */ /* 0x004fea000383ffff */
[----:B------:R-:W-:Y:S05]  /*9c00*/  BRA `(.L_x_218) ;  /* 0xffffffa800507947 */ /* 0x000fea000383ffff */
.L_x_76:
[----:B------:R-:W-:-:S07]  /*9c10*/  MOV R0, UR5 ;  /* 0x0000000500007c02 */ /* 0x000fce0008000f00 */
.L_x_219:
[----:B-1----:R1:W2:Y:S02]  /*9c20*/  SYNCS.PHASECHK.TRANS64.TRYWAIT P0, [R0+URZ], R3 ;  /* 0x00000003000075a7 */ /* 0x0022a400080011ff */
[----:B--2---:R-:W-:Y:S05]  /*9c30*/  @!P0 NANOSLEEP.SYNCS 0x989680 ;  /* 0x009896800000895d */ /* 0x004fea0003900000 */
[----:B------:R-:W2:Y:S02]  /*9c40*/  @!P0 SYNCS.PHASECHK.TRANS64 P0, [R0+URZ], R3 ;  /* 0x00000003000085a7 */ /* 0x000ea400080010ff */
[----:B--2---:R-:W-:Y:S05]  /*9c50*/  @!P0 BRA `(.L_x_219) ;  /* 0xfffffffc00f08947 */ /* 0x004fea000383ffff */
[----:B------:R-:W-:Y:S05]  /*9c60*/  BRA `(.L_x_220) ;  /* 0xffffffa8005c7947 */ /* 0x000fea000383ffff */
.L_x_77:
[----:B------:R-:W-:-:S07]  /*9c70*/  MOV R0, UR5 ;  /* 0x0000000500007c02 */ /* 0x000fce0008000f00 */
.L_x_221:
[----:B-1----:R1:W2:Y:S02]  /*9c80*/  SYNCS.PHASECHK.TRANS64.TRYWAIT P0, [R0+URZ], R3 ;  /* 0x00000003000075a7 */ /* 0x0022a400080011ff */
[----:B--2---:R-:W-:Y:S05]  /*9c90*/  @!P0 NANOSLEEP.SYNCS 0x989680 ;  /* 0x009896800000895d */ /* 0x004fea0003900000 */
[----:B------:R-:W2:Y:S02]  /*9ca0*/  @!P0 SYNCS.PHASECHK.TRANS64 P0, [R0+URZ], R3 ;  /* 0x00000003000085a7 */ /* 0x000ea400080010ff */
[----:B--2---:R-:W-:Y:S05]  /*9cb0*/  @!P0 BRA `(.L_x_221) ;  /* 0xfffffffc00f08947 */ /* 0x004fea000383ffff */
[----:B------:R-:W-:Y:S05]  /*9cc0*/  BRA `(.L_x_222) ;  /* 0xffffffa800687947 */ /* 0x000fea000383ffff */
.L_x_78:
[----:B------:R-:W-:-:S07]  /*9cd0*/  MOV R0, UR5 ;  /* 0x0000000500007c02 */ /* 0x000fce0008000f00 */
.L_x_223:
[----:B-1----:R1:W2:Y:S02]  /*9ce0*/  SYNCS.PHASECHK.TRANS64.TRYWAIT P0, [R0+URZ], R3 ;  /* 0x00000003000075a7 */ /* 0x0022a400080011ff */
[----:B--2---:R-:W-:Y:S05]  /*9cf0*/  @!P0 NANOSLEEP.SYNCS 0x989680 ;  /* 0x009896800000895d */ /* 0x004fea0003900000 */
[----:B------:R-:W2:Y:S02]  /*9d00*/  @!P0 SYNCS.PHASECHK.TRANS64 P0, [R0+URZ], R3 ;  /* 0x00000003000085a7 */ /* 0x000ea400080010ff */
[----:B--2---:R-:W-:Y:S05]  /*9d10*/  @!P0 BRA `(.L_x_223) ;  /* 0xfffffffc00f08947 */ /* 0x004fea000383ffff */
[----:B------:R-:W-:Y:S05]  /*9d20*/  BRA `(.L_x_224) ;  /* 0xffffffa800747947 */ /* 0x000fea000383ffff */
.L_x_79:
[----:B------:R-:W-:-:S07]  /*9d30*/  MOV R0, UR5 ;  /* 0x0000000500007c02 */ /* 0x000fce0008000f00 */
.L_x_225:
[----:B-1----:R1:W2:Y:S02]  /*9d40*/  SYNCS.PHASECHK.TRANS64.TRYWAIT P0, [R0+URZ], R3 ;  /* 0x00000003000075a7 */ /* 0x0022a400080011ff */
[----:B--2---:R-:W-:Y:S05]  /*9d50*/  @!P0 NANOSLEEP.SYNCS 0x989680 ;  /* 0x009896800000895d */ /* 0x004fea0003900000 */
[----:B------:R-:W2:Y:S02]  /*9d60*/  @!P0 SYNCS.PHASECHK.TRANS64 P0, [R0+URZ], R3 ;  /* 0x00000003000085a7 */ /* 0x000ea400080010ff */
[----:B--2---:R-:W-:Y:S05]  /*9d70*/  @!P0 BRA `(.L_x_225) ;  /* 0xfffffffc00f08947 */ /* 0x004fea000383ffff */
[----:B------:R-:W-:Y:S05]  /*9d80*/  BRA `(.L_x_226) ;  /* 0xffffffa800807947 */ /* 0x000fea000383ffff */
.L_x_80:
[----:B------:R-:W-:-:S07]  /*9d90*/  MOV R0, UR5 ;  /* 0x0000000500007c02 */ /* 0x000fce0008000f00 */
.L_x_227:
[----:B-1----:R1:W2:Y:S02]  /*9da0*/  SYNCS.PHASECHK.TRANS64.TRYWAIT P0, [R0+URZ], R3 ;  /* 0x00000003000075a7 */ /* 0x0022a400080011ff */
[----:B--2---:R-:W-:Y:S05]  /*9db0*/  @!P0 NANOSLEEP.SYNCS 0x989680 ;  /* 0x009896800000895d */ /* 0x004fea0003900000 */
[----:B------:R-:W2:Y:S02]  /*9dc0*/  @!P0 SYNCS.PHASECHK.TRANS64 P0, [R0+URZ], R3 ;  /* 0x00000003000085a7 */ /* 0x000ea400080010ff */
[----:B--2---:R-:W-:Y:S05]  /*9dd0*/  @!P0 BRA `(.L_x_227) ;  /* 0xfffffffc00f08947 */ /* 0x004fea000383ffff */
[----:B------:R-:W-:Y:S05]  /*9de0*/  BRA `(.L_x_228) ;  /* 0xffffffa8008c7947 */ /* 0x000fea000383ffff */
.L_x_81:
[----:B------:R-:W-:-:S07]  /*9df0*/  MOV R0, UR5 ;  /* 0x0000000500007c02 */ /* 0x000fce0008000f00 */
.L_x_229:
[----:B-1----:R1:W2:Y:S02]  /*9e00*/  SYNCS.PHASECHK.TRANS64.TRYWAIT P0, [R0+URZ], R3 ;  /* 0x00000003000075a7 */ /* 0x0022a400080011ff */
[----:B--2---:R-:W-:Y:S05]  /*9e10*/  @!P0 NANOSLEEP.SYNCS 0x989680 ;  /* 0x009896800000895d */ /* 0x004fea0003900000 */
[----:B------:R-:W2:Y:S02]  /*9e20*/  @!P0 SYNCS.PHASECHK.TRANS64 P0, [R0+URZ], R3 ;  /* 0x00000003000085a7 */ /* 0x000ea400080010ff */
[----:B--2---:R-:W-:Y:S05]  /*9e30*/  @!P0 BRA `(.L_x_229) ;  /* 0xfffffffc00f08947 */ /* 0x004fea000383ffff */
[----:B------:R-:W-:Y:S05]  /*9e40*/  BRA `(.L_x_230) ;  /* 0xffffffa800987947 */ /* 0x000fea000383ffff */
.L_x_82:
[----:B------:R-:W-:-:S07]  /*9e50*/  MOV R0, UR5 ;  /* 0x0000000500007c02 */ /* 0x000fce0008000f00 */
.L_x_231:
[----:B-1----:R1:W2:Y:S02]  /*9e60*/  SYNCS.PHASECHK.TRANS64.TRYWAIT P0, [R0+URZ], R3 ;  /* 0x00000003000075a7 */ /* 0x0022a400080011ff */
[----:B--2---:R-:W-:Y:S05]  /*9e70*/  @!P0 NANOSLEEP.SYNCS 0x989680 ;  /* 0x009896800000895d */ /* 0x004fea0003900000 */
[----:B------:R-:W2:Y:S02]  /*9e80*/  @!P0 SYNCS.PHASECHK.TRANS64 P0, [R0+URZ], R3 ;  /* 0x00000003000085a7 */ /* 0x000ea400080010ff */
[----:B--2---:R-:W-:Y:S05]  /*9e90*/  @!P0 BRA `(.L_x_231) ;  /* 0xfffffffc00f08947 */ /* 0x004fea000383ffff */
[----:B------:R-:W-:Y:S05]  /*9ea0*/  BRA `(.L_x_232) ;  /* 0xffffffa800a47947 */ /* 0x000fea000383ffff */
.L_x_83:
[----:B------:R-:W-:-:S07]  /*9eb0*/  MOV R0, UR5 ;  /* 0x0000000500007c02 */ /* 0x000fce0008000f00 */
.L_x_233:
[----:B-1----:R1:W2:Y:S02]  /*9ec0*/  SYNCS.PHASECHK.TRANS64.TRYWAIT P0, [R0+URZ], R3 ;  /* 0x00000003000075a7 */ /* 0x0022a400080011ff */
[----:B--2---:R-:W-:Y:S05]  /*9ed0*/  @!P0 NANOSLEEP.SYNCS 0x989680 ;  /* 0x009896800000895d */ /* 0x004fea0003900000 */
[----:B------:R-:W2:Y:S02]  /*9ee0*/  @!P0 SYNCS.PHASECHK.TRANS64 P0, [R0+URZ], R3 ;  /* 0x00000003000085a7 */ /* 0x000ea400080010ff */
[----:B--2---:R-:W-:Y:S05]  /*9ef0*/  @!P0 BRA `(.L_x_233) ;  /* 0xfffffffc00f08947 */ /* 0x004fea000383ffff */
[----:B------:R-:W-:Y:S05]  /*9f00*/  BRA `(.L_x_234) ;  /* 0xffffffa800b07947 */ /* 0x000fea000383ffff */
.L_x_84:
[----:B------:R-:W-:-:S07]  /*9f10*/  MOV R0, UR5 ;  /* 0x0000000500007c02 */ /* 0x000fce0008000f00 */
.L_x_235:
[----:B-1----:R1:W2:Y:S02]  /*9f20*/  SYNCS.PHASECHK.TRANS64.TRYWAIT P0, [R0+URZ], R3 ;  /* 0x00000003000075a7 */ /* 0x0022a400080011ff */
[----:B--2---:R-:W-:Y:S05]  /*9f30*/  @!P0 NANOSLEEP.SYNCS 0x989680 ;  /* 0x009896800000895d */ /* 0x004fea0003900000 */
[----:B------:R-:W2:Y:S02]  /*9f40*/  @!P0 SYNCS.PHASECHK.TRANS64 P0, [R0+URZ], R3 ;  /* 0x00000003000085a7 */ /* 0x000ea400080010ff */
[----:B--2---:R-:W-:Y:S05]  /*9f50*/  @!P0 BRA `(.L_x_235) ;  /* 0xfffffffc00f08947 */ /* 0x004fea000383ffff */
[----:B------:R-:W-:Y:S05]  /*9f60*/  BRA `(.L_x_236) ;  /* 0xffffffa800bc7947 */ /* 0x000fea000383ffff */
.L_x_85:
[----:B------:R-:W-:-:S07]  /*9f70*/  MOV R0, UR5 ;  /* 0x0000000500007c02 */ /* 0x000fce0008000f00 */
.L_x_237:
[----:B-1----:R1:W2:Y:S02]  /*9f80*/  SYNCS.PHASECHK.TRANS64.TRYWAIT P0, [R0+URZ], R3 ;  /* 0x00000003000075a7 */ /* 0x0022a400080011ff */
[----:B--2---:R-:W-:Y:S05]  /*9f90*/  @!P0 NANOSLEEP.SYNCS 0x989680 ;  /* 0x009896800000895d */ /* 0x004fea0003900000 */
[----:B------:R-:W2:Y:S02]  /*9fa0*/  @!P0 SYNCS.PHASECHK.TRANS64 P0, [R0+URZ], R3 ;  /* 0x00000003000085a7 */ /* 0x000ea400080010ff */
[----:B--2---:R-:W-:Y:S05]  /*9fb0*/  @!P0 BRA `(.L_x_237) ;  /* 0xfffffffc00f08947 */ /* 0x004fea000383ffff */
[----:B------:R-:W-:Y:S05]  /*9fc0*/  BRA `(.L_x_238) ;  /* 0xffffffa800c87947 */ /* 0x000fea000383ffff */
.L_x_86:
[----:B------:R-:W-:-:S07]  /*9fd0*/  MOV R0, UR5 ;  /* 0x0000000500007c02 */ /* 0x000fce0008000f00 */
.L_x_239:
[----:B-1----:R1:W2:Y:S02]  /*9fe0*/  SYNCS.PHASECHK.TRANS64.TRYWAIT P0, [R0+URZ], R3 ;  /* 0x00000003000075a7 */ /* 0x0022a400080011ff */
[----:B--2---:R-:W-:Y:S05]  /*9ff0*/  @!P0 NANOSLEEP.SYNCS 0x989680 ;  /* 0x009896800000895d */ /* 0x004fea0003900000 */
[----:B------:R-:W2:Y:S02]  /*a000*/  @!P0 SYNCS.PHASECHK.TRANS64 P0, [R0+URZ], R3 ;  /* 0x00000003000085a7 */ /* 0x000ea400080010ff */
[----:B--2---:R-:W-:Y:S05]  /*a010*/  @!P0 BRA `(.L_x_239) ;  /* 0xfffffffc00f08947 */ /* 0x004fea000383ffff */
[----:B------:R-:W-:Y:S05]  /*a020*/  BRA `(.L_x_240) ;  /* 0xffffffa800d47947 */ /* 0x000fea000383ffff */
.L_x_87:
[----:B------:R-:W-:-:S07]  /*a030*/  MOV R0, UR5 ;  /* 0x0000000500007c02 */ /* 0x000fce0008000f00 */
.L_x_241:
[----:B-1----:R1:W2:Y:S02]  /*a040*/  SYNCS.PHASECHK.TRANS64.TRYWAIT P0, [R0+URZ], R3 ;  /* 0x00000003000075a7 */ /* 0x0022a400080011ff */
[----:B--2---:R-:W-:Y:S05]  /*a050*/  @!P0 NANOSLEEP.SYNCS 0x989680 ;  /* 0x009896800000895d */ /* 0x004fea0003900000 */
[----:B------:R-:W2:Y:S02]  /*a060*/  @!P0 SYNCS.PHASECHK.TRANS64 P0, [R0+URZ], R3 ;  /* 0x00000003000085a7 */ /* 0x000ea400080010ff */
[----:B--2---:R-:W-:Y:S05]  /*a070*/  @!P0 BRA `(.L_x_241) ;  /* 0xfffffffc00f08947 */ /* 0x004fea000383ffff */
[----:B------:R-:W-:Y:S05]  /*a080*/  BRA `(.L_x_242) ;  /* 0xffffffa800e07947 */ /* 0x000fea000383ffff */
.L_x_88:
[----:B------:R-:W-:-:S07]  /*a090*/  MOV R0, UR5 ;  /* 0x0000000500007c02 */ /* 0x000fce0008000f00 */
.L_x_243:
[----:B-1----:R1:W2:Y:S02]  /*a0a0*/  SYNCS.PHASECHK.TRANS64.TRYWAIT P0, [R0+URZ], R3 ;  /* 0x00000003000075a7 */ /* 0x0022a400080011ff */
[----:B--2---:R-:W-:Y:S05]  /*a0b0*/  @!P0 NANOSLEEP.SYNCS 0x989680 ;  /* 0x009896800000895d */ /* 0x004fea0003900000 */
[----:B------:R-:W2:Y:S02]  /*a0c0*/  @!P0 SYNCS.PHASECHK.TRANS64 P0, [R0+URZ], R3 ;  /* 0x00000003000085a7 */ /* 0x000ea400080010ff */
[----:B--2---:R-:W-:Y:S05]  /*a0d0*/  @!P0 BRA `(.L_x_243) ;  /* 0xfffffffc00f08947 */ /* 0x004fea000383ffff */
[----:B------:R-:W-:Y:S05]  /*a0e0*/  BRA `(.L_x_244) ;  /* 0xffffffa800ec7947 */ /* 0x000fea000383ffff */
.L_x_89:
[----:B------:R-:W-:-:S07]  /*a0f0*/  MOV R0, UR5 ;  /* 0x0000000500007c02 */ /* 0x000fce0008000f00 */
.L_x_245:
[----:B-1----:R1:W2:Y:S02]  /*a100*/  SYNCS.PHASECHK.TRANS64.TRYWAIT P0, [R0+URZ], R3 ;  /* 0x00000003000075a7 */ /* 0x0022a400080011ff */
[----:B--2---:R-:W-:Y:S05]  /*a110*/  @!P0 NANOSLEEP.SYNCS 0x989680 ;  /* 0x009896800000895d */ /* 0x004fea0003900000 */
[----:B------:R-:W2:Y:S02]  /*a120*/  @!P0 SYNCS.PHASECHK.TRANS64 P0, [R0+URZ], R3 ;  /* 0x00000003000085a7 */ /* 0x000ea400080010ff */
[----:B--2---:R-:W-:Y:S05]  /*a130*/  @!P0 BRA `(.L_x_245) ;  /* 0xfffffffc00f08947 */ /* 0x004fea000383ffff */
[----:B------:R-:W-:Y:S05]  /*a140*/  BRA `(.L_x_246) ;  /* 0xffffffa800f87947 */ /* 0x000fea000383ffff */
.L_x_90:
[----:B------:R-:W-:-:S07]  /*a150*/  MOV R0, UR5 ;  /* 0x0000000500007c02 */ /* 0x000fce0008000f00 */
.L_x_247:
[----:B-1----:R1:W2:Y:S02]  /*a160*/  SYNCS.PHASECHK.TRANS64.TRYWAIT P0, [R0+URZ], R3 ;  /* 0x00000003000075a7 */ /* 0x0022a400080011ff */
[----:B--2---:R-:W-:Y:S05]  /*a170*/  @!P0 NANOSLEEP.SYNCS 0x989680 ;  /* 0x009896800000895d */ /* 0x004fea0003900000 */
[----:B------:R-:W2:Y:S02]  /*a180*/  @!P0 SYNCS.PHASECHK.TRANS64 P0, [R0+URZ], R3 ;  /* 0x00000003000085a7 */ /* 0x000ea400080010ff */
[----:B--2---:R-:W-:Y:S05]  /*a190*/  @!P0 BRA `(.L_x_247) ;  /* 0xfffffffc00f08947 */ /* 0x004fea000383ffff */
[----:B------:R-:W-:Y:S05]  /*a1a0*/  BRA `(.L_x_248) ;  /* 0xffffffac00047947 */ /* 0x000fea000383ffff */
.L_x_91:
[----:B------:R-:W-:-:S07]  /*a1b0*/  MOV R0, UR5 ;  /* 0x0000000500007c02 */ /* 0x000fce0008000f00 */
.L_x_249:
[----:B-1----:R1:W2:Y:S02]  /*a1c0*/  SYNCS.PHASECHK.TRANS64.TRYWAIT P0, [R0+URZ], R3 ;  /* 0x00000003000075a7 */ /* 0x0022a400080011ff */
[----:B--2---:R-:W-:Y:S05]  /*a1d0*/  @!P0 NANOSLEEP.SYNCS 0x989680 ;  /* 0x009896800000895d */ /* 0x004fea0003900000 */
[----:B------:R-:W2:Y:S02]  /*a1e0*/  @!P0 SYNCS.PHASECHK.TRANS64 P0, [R0+URZ], R3 ;  /* 0x00000003000085a7 */ /* 0x000ea400080010ff */
[----:B--2---:R-:W-:Y:S05]  /*a1f0*/  @!P0 BRA `(.L_x_249) ;  /* 0xfffffffc00f08947 */ /* 0x004fea000383ffff */
[----:B------:R-:W-:Y:S05]  /*a200*/  BRA `(.L_x_250) ;  /* 0xffffffac00107947 */ /* 0x000fea000383ffff */
.L_x_92:
[----:B------:R-:W-:-:S07]  /*a210*/  MOV R0, UR5 ;  /* 0x0000000500007c02 */ /* 0x000fce0008000f00 */
.L_x_251:
[----:B-1----:R1:W2:Y:S02]  /*a220*/  SYNCS.PHASECHK.TRANS64.TRYWAIT P0, [R0+URZ], R3 ;  /* 0x00000003000075a7 */ /* 0x0022a400080011ff */
[----:B--2---:R-:W-:Y:S05]  /*a230*/  @!P0 NANOSLEEP.SYNCS 0x989680 ;  /* 0x009896800000895d */ /* 0x004fea0003900000 */
[----:B------:R-:W2:Y:S02]  /*a240*/  @!P0 SYNCS.PHASECHK.TRANS64 P0, [R0+URZ], R3 ;  /* 0x00000003000085a7 */ /* 0x000ea400080010ff */
[----:B--2---:R-:W-:Y:S05]  /*a250*/  @!P0 BRA `(.L_x_251) ;  /* 0xfffffffc00f08947 */ /* 0x004fea000383ffff */
[----:B------:R-:W-:Y:S05]  /*a260*/  BRA `(.L_x_252) ;  /* 0xffffffac001c7947 */ /* 0x000fea000383ffff */
.L_x_93:
[----:B------:R-:W-:-:S07]  /*a270*/  MOV R0, UR5 ;  /* 0x0000000500007c02 */ /* 0x000fce0008000f00 */
.L_x_253:
[----:B-1----:R1:W2:Y:S02]  /*a280*/  SYNCS.PHASECHK.TRANS64.TRYWAIT P0, [R0+URZ], R3 ;  /* 0x00000003000075a7 */ /* 0x0022a400080011ff */
[----:B--2---:R-:W-:Y:S05]  /*a290*/  @!P0 NANOSLEEP.SYNCS 0x989680 ;  /* 0x009896800000895d */ /* 0x004fea0003900000 */
[----:B------:R-:W2:Y:S02]  /*a2a0*/  @!P0 SYNCS.PHASECHK.TRANS64 P0, [R0+URZ], R3 ;  /* 0x00000003000085a7 */ /* 0x000ea400080010ff */
[----:B--2---:R-:W-:Y:S05]  /*a2b0*/  @!P0 BRA `(.L_x_253) ;  /* 0xfffffffc00f08947 */ /* 0x004fea000383ffff */
[----:B------:R-:W-:Y:S05]  /*a2c0*/  BRA `(.L_x_254) ;  /* 0xffffffac00287947 */ /* 0x000fea000383ffff */
.L_x_96:
[----:B------:R-:W-:-:S07]  /*a2d0*/  MOV R4, UR4 ;  /* 0x0000000400047c02 */ /* 0x000fce0008000f00 */
.L_x_255:
[----:B--2---:R2:W3:Y:S02]  /*a2e0*/  SYNCS.PHASECHK.TRANS64.TRYWAIT P1, [R4+URZ+0x388], R6 ;  /* 0x00038806040075a7 */ /* 0x0044e400080211ff */
[----:B---3--:R-:W-:Y:S05]  /*a2f0*/  @!P1 NANOSLEEP.SYNCS 0x989680 ;  /* 0x009896800000995d */ /* 0x008fea0003900000 */
[----:B------:R-:W3:Y:S02]  /*a300*/  @!P1 SYNCS.PHASECHK.TRANS64 P1, [R4+URZ+0x388], R6 ;  /* 0x00038806040095a7 */ /* 0x000ee400080210ff */
[----:B---3--:R-:W-:Y:S05]  /*a310*/  @!P1 BRA `(.L_x_255) ;  /* 0xfffffffc00f09947 */ /* 0x008fea000383ffff */
[----:B------:R-:W-:Y:S05]  /*a320*/  BRA `(.L_x_256) ;  /* 0xffffffac00947947 */ /* 0x000fea000383ffff */
.L_x_97:
[----:B--2---:R-:W-:-:S07]  /*a330*/  MOV R4, UR4 ;  /* 0x0000000400047c02 */ /* 0x004fce0008000f00 */
.L_x_257:
[----:B--2---:R2:W3:Y:S02]  /*a340*/  SYNCS.PHASECHK.TRANS64.TRYWAIT P1, [R4+URZ+0x380], R5 ;  /* 0x00038005040075a7 */ /* 0x0044e400080211ff */
[----:B---3--:R-:W-:Y:S05]  /*a350*/  @!P1 NANOSLEEP.SYNCS 0x989680 ;  /* 0x009896800000995d */ /* 0x008fea0003900000 */
[----:B------:R-:W3:Y:S02]  /*a360*/  @!P1 SYNCS.PHASECHK.TRANS64 P1, [R4+URZ+0x380], R5 ;  /* 0x00038005040095a7 */ /* 0x000ee400080210ff */
[----:B---3--:R-:W-:Y:S05]  /*a370*/  @!P1 BRA `(.L_x_257) ;  /* 0xfffffffc00f09947 */ /* 0x008fea000383ffff */
[----:B------:R-:W-:Y:S05]  /*a380*/  BRA `(.L_x_258) ;  /* 0xffffffac009c7947 */ /* 0x000fea000383ffff */
.L_x_105:
[----:B------:R-:W-:-:S07]  /*a390*/  MOV R0, UR14 ;  /* 0x0000000e00007c02 */ /* 0x000fce0008000f00 */
.L_x_259:
[----:B-1----:R1:W2:Y:S02]  /*a3a0*/  SYNCS.PHASECHK.TRANS64.TRYWAIT P0, [R0+URZ+0x380], R4 ;  /* 0x00038004000075a7 */ /* 0x0022a400080011ff */
[----:B--2---:R-:W-:Y:S05]  /*a3b0*/  @!P0 NANOSLEEP.SYNCS 0x989680 ;  /* 0x009896800000895d */ /* 0x004fea0003900000 */
[----:B------:R-:W2:Y:S02]  /*a3c0*/  @!P0 SYNCS.PHASECHK.TRANS64 P0, [R0+URZ+0x380], R4 ;  /* 0x00038004000085a7 */ /* 0x000ea400080010ff */
[----:B--2---:R-:W-:Y:S05]  /*a3d0*/  @!P0 BRA `(.L_x_259) ;  /* 0xfffffffc00f08947 */ /* 0x004fea000383ffff */
[----:B------:R-:W-:Y:S05]  /*a3e0*/  BRA `(.L_x_260) ;  /* 0xffffffb400187947 */ /* 0x000fea000383ffff */
.L_x_106:
[----:B------:R-:W-:-:S07]  /*a3f0*/  MOV R4, UR19 ;  /* 0x0000001300047c02 */ /* 0x000fce0008000f00 */
.L_x_261:
[----:B-1----:R1:W2:Y:S02]  /*a400*/  SYNCS.PHASECHK.TRANS64.TRYWAIT P0, [R4+URZ+0x3a0], R0 ;  /* 0x0003a000040075a7 */ /* 0x0022a400080011ff */
[----:B--2---:R-:W-:Y:S05]  /*a410*/  @!P0 NANOSLEEP.SYNCS 0x989680 ;  /* 0x009896800000895d */ /* 0x004fea0003900000 */
[----:B------:R-:W2:Y:S02]  /*a420*/  @!P0 SYNCS.PHASECHK.TRANS64 P0, [R4+URZ+0x3a0], R0 ;  /* 0x0003a000040085a7 */ /* 0x000ea400080010ff */
[----:B--2---:R-:W-:Y:S05]  /*a430*/  @!P0 BRA `(.L_x_261) ;  /* 0xfffffffc00f08947 */ /* 0x004fea000383ffff */
[----:B------:R-:W-:Y:S05]  /*a440*/  BRA `(.L_x_262) ;  /* 0xffffffb400347947 */ /* 0x000fea000383ffff */
.L_x_109:
[----:B-1----:R-:W-:Y:S07]  /*a450*/  MOV R0, UR5 ;  /* 0x0000000500007c02 */ /* 0x002fee0008000f00 */
.L_x_263:
[----:B-1----:R1:W2:Y:S02]  /*a460*/  SYNCS.PHASECHK.TRANS64.TRYWAIT P0, [R0+URZ], R5 ;  /* 0x00000005000075a7 */ /* 0x0022a400080011ff */
[----:B--2---:R-:W-:Y:S05]  /*a470*/  @!P0 NANOSLEEP.SYNCS 0x989680 ;  /* 0x009896800000895d */ /* 0x004fea0003900000 */
[----:B------:R-:W2:Y:S02]  /*a480*/  @!P0 SYNCS.PHASECHK.TRANS64 P0, [R0+URZ], R5 ;  /* 0x00000005000085a7 */ /* 0x000ea400080010ff */
[----:B--2---:R-:W-:Y:S05]  /*a490*/  @!P0 BRA `(.L_x_263) ;  /* 0xfffffffc00f08947 */ /* 0x004fea000383ffff */
[----:B------:R-:W-:Y:S05]  /*a4a0*/  BRA `(.L_x_108) ;  /* 0xffffffb400587947 */ /* 0x000fea000383ffff */
.L_x_112:
[----:B------:R-:W-:-:S07]  /*a4b0*/  MOV R0, UR4 ;  /* 0x0000000400007c02 */ /* 0x000fce0008000f00 */
.L_x_264:
[----:B-1----:R1:W3:Y:S02]  /*a4c0*/  SYNCS.PHASECHK.TRANS64.TRYWAIT P0, [R0+URZ], R3 ;  /* 0x00000003000075a7 */ /* 0x0022e400080011ff */
[----:B---3--:R-:W-:Y:S05]  /*a4d0*/  @!P0 NANOSLEEP.SYNCS 0x989680 ;  /* 0x009896800000895d */ /* 0x008fea0003900000 */
[----:B------:R-:W3:Y:S02]  /*a4e0*/  @!P0 SYNCS.PHASECHK.TRANS64 P0, [R0+URZ], R3 ;  /* 0x00000003000085a7 */ /* 0x000ee400080010ff */
[----:B---3--:R-:W-:Y:S05]  /*a4f0*/  @!P0 BRA `(.L_x_264) ;  /* 0xfffffffc00f08947 */ /* 0x008fea000383ffff */
[----:B------:R-:W-:Y:S05]  /*a500*/  BRA `(.L_x_265) ;  /* 0xffffffb800007947 */ /* 0x000fea000383ffff */
.L_x_113:
[----:B------:R-:W-:-:S07]  /*a510*/  MOV R0, UR4 ;  /* 0x0000000400007c02 */ /* 0x000fce0008000f00 */
.L_x_266:
[----:B-1----:R1:W2:Y:S02]  /*a520*/  SYNCS.PHASECHK.TRANS64.TRYWAIT P0, [R0+URZ], R3 ;  /* 0x00000003000075a7 */ /* 0x0022a400080011ff */
[----:B--2---:R-:W-:Y:S05]  /*a530*/  @!P0 NANOSLEEP.SYNCS 0x989680 ;  /* 0x009896800000895d */ /* 0x004fea0003900000 */
[----:B------:R-:W2:Y:S02]  /*a540*/  @!P0 SYNCS.PHASECHK.TRANS64 P0, [R0+URZ], R3 ;  /* 0x00000003000085a7 */ /* 0x000ea400080010ff */
[----:B--2---:R-:W-:Y:S05]  /*a550*/  @!P0 BRA `(.L_x_266) ;  /* 0xfffffffc00f08947 */ /* 0x004fea000383ffff */
[----:B------:R-:W-:Y:S05]  /*a560*/  BRA `(.L_x_267) ;  /* 0xffffffb8000c7947 */ /* 0x000fea000383ffff */
.L_x_118:
[----:B------:R-:W-:Y:S07]  /*a570*/  MOV R0, UR28 ;  /* 0x0000001c00007c02 */ /* 0x000fee0008000f00 */
.L_x_268:
[----:B-1----:R1:W2:Y:S02]  /*a580*/  SYNCS.PHASECHK.TRANS64.TRYWAIT P0, [R0+URZ+0x380], R3 ;  /* 0x00038003000075a7 */ /* 0x0022a400080011ff */
[----:B--2---:R-:W-:Y:S05]  /*a590*/  @!P0 NANOSLEEP.SYNCS 0x989680 ;  /* 0x009896800000895d */ /* 0x004fea0003900000 */
[----:B------:R-:W2:Y:S02]  /*a5a0*/  @!P0 SYNCS.PHASECHK.TRANS64 P0, [R0+URZ+0x380], R3 ;  /* 0x00038003000085a7 */ /* 0x000ea400080010ff */
[----:B--2---:R-:W-:Y:S05]  /*a5b0*/  @!P0 BRA `(.L_x_268) ;  /* 0xfffffffc00f08947 */ /* 0x004fea000383ffff */
[----:B------:R-:W-:Y:S05]  /*a5c0*/  BRA `(.L_x_269) ;  /* 0xffffffbc00347947 */ /* 0x000fea000383ffff */
.L_x_121:
[----:B------:R-:W-:Y:S07]  /*a5d0*/  MOV R0, UR28 ;  /* 0x0000001c00007c02 */ /* 0x000fee0008000f00 */
.L_x_270:
[----:B-1----:R1:W2:Y:S02]  /*a5e0*/  SYNCS.PHASECHK.TRANS64.TRYWAIT P0, [R0+URZ+0x378], R8 ;  /* 0x00037808000075a7 */ /* 0x0022a400080011ff */
[----:B--2---:R-:W-:Y:S05]  /*a5f0*/  @!P0 NANOSLEEP.SYNCS 0x989680 ;  /* 0x009896800000895d */ /* 0x004fea0003900000 */
[----:B------:R-:W2:Y:S02]  /*a600*/  @!P0 SYNCS.PHASECHK.TRANS64 P0, [R0+URZ+0x378], R8 ;  /* 0x00037808000085a7 */ /* 0x000ea400080010ff */
[----:B--2---:R-:W-:Y:S05]  /*a610*/  @!P0 BRA `(.L_x_270) ;  /* 0xfffffffc00f08947 */ /* 0x004fea000383ffff */
[----:B------:R-:W-:Y:S05]  /*a620*/  BRA `(.L_x_120) ;  /* 0xffffffc000947947 */ /* 0x000fea000383ffff */
.L_x_124:
[----:B-1----:R-:W-:Y:S07]  /*a630*/  MOV R0, UR28 ;  /* 0x0000001c00007c02 */ /* 0x002fee0008000f00 */
.L_x_271:
[----:B-1----:R1:W2:Y:S02]  /*a640*/  SYNCS.PHASECHK.TRANS64.TRYWAIT P2, [R0+URZ+0x368], R3 ;  /* 0x00036803000075a7 */ /* 0x0022a400080411ff */
[----:B--2---:R-:W-:Y:S05]  /*a650*/  @!P2 NANOSLEEP.SYNCS 0x989680 ;  /* 0x009896800000a95d */ /* 0x004fea0003900000 */
[----:B------:R-:W2:Y:S02]  /*a660*/  @!P2 SYNCS.PHASECHK.TRANS64 P2, [R0+URZ+0x368], R3 ;  /* 0x000368030000a5a7 */ /* 0x000ea400080410ff */
[----:B--2---:R-:W-:Y:S05]  /*a670*/  @!P2 BRA `(.L_x_271) ;  /* 0xfffffffc00f0a947 */ /* 0x004fea000383ffff */
[----:B------:R-:W-:Y:S05]  /*a680*/  BRA `(.L_x_272) ;  /* 0xffffffc000f07947 */ /* 0x000fea000383ffff */
.L_x_127:
[----:B------:R-:W-:Y:S07]  /*a690*/  MOV R0, UR43 ;  /* 0x0000002b00007c02 */ /* 0x000fee0008000f00 */
.L_x_273:
[----:B-1----:R1:W2:Y:S02]  /*a6a0*/  SYNCS.PHASECHK.TRANS64.TRYWAIT P0, [R0+URZ+0x380], R2 ;  /* 0x00038002000075a7 */ /* 0x0022a400080011ff */
[----:B--2---:R-:W-:Y:S05]  /*a6b0*/  @!P0 NANOSLEEP.SYNCS 0x989680 ;  /* 0x009896800000895d */ /* 0x004fea0003900000 */
[----:B------:R-:W2:Y:S02]  /*a6c0*/  @!P0 SYNCS.PHASECHK.TRANS64 P0, [R0+URZ+0x380], R2 ;  /* 0x00038002000085a7 */ /* 0x000ea400080010ff */
[----:B--2---:R-:W-:Y:S05]  /*a6d0*/  @!P0 BRA `(.L_x_273) ;  /* 0xfffffffc00f08947 */ /* 0x004fea000383ffff */
[----:B------:R-:W-:Y:S05]  /*a6e0*/  BRA `(.L_x_274) ;  /* 0xffffffc800a47947 */ /* 0x000fea000383ffff */
.L_x_138:
[----:B-1----:R-:W-:Y:S04]  /*a6f0*/  MOV R3, UR43 ;  /* 0x0000002b00037c02 */ /* 0x002fe80008000f00 */
[----:B------:R1:W2:Y:S03]  /*a700*/  SYNCS.PHASECHK.TRANS64.TRYWAIT P1, [R3+URZ+0x360], R4 ;  /* 0x00036004030075a7 */ /* 0x0002a600080211ff */
[----:B--2---:R-:W-:Y:S05]  /*a710*/  @!P1 NANOSLEEP.SYNCS 0x989680 ;  /* 0x009896800000995d */ /* 0x004fea0003900000 */
[----:B------:R-:W2:Y:S02]  /*a720*/  @!P1 SYNCS.PHASECHK.TRANS64 P1, [R3+URZ+0x360], R4 ;  /* 0x00036004030095a7 */ /* 0x000ea400080210ff */
[----:B--2---:R-:W-:Y:S05]  /*a730*/  @!P1 BRA `(.L_x_138) ;  /* 0xfffffffc00ec9947 */ /* 0x004fea000383ffff */
[----:B------:R-:W-:Y:S05]  /*a740*/  BRA `(.L_x_137) ;  /* 0xffffffd400ec7947 */ /* 0x000fea000383ffff */
.L_x_140:
[----:B-1----:R1:W2:Y:S02]  /*a750*/  SYNCS.PHASECHK.TRANS64.TRYWAIT P1, [R22+URZ+0x390], R0 ;  /* 0x00039000160075a7 */ /* 0x0022a400080211ff */
[----:B--2---:R-:W-:Y:S05]  /*a760*/  @!P1 NANOSLEEP.SYNCS 0x989680 ;  /* 0x009896800000995d */ /* 0x004fea0003900000 */
[----:B------:R-:W2:Y:S02]  /*a770*/  @!P1 SYNCS.PHASECHK.TRANS64 P1, [R22+URZ+0x390], R0 ;  /* 0x00039000160095a7 */ /* 0x000ea400080210ff */
[----:B--2---:R-:W-:Y:S05]  /*a780*/  @!P1 BRA `(.L_x_140) ;  /* 0xfffffffc00f09947 */ /* 0x004fea000383ffff */
[----:B------:R-:W-:Y:S05]  /*a790*/  BRA `(.L_x_139) ;  /* 0xffffffd8002c7947 */ /* 0x000fea000383ffff */
        .weak           $__internal_0_$__cuda_sm10x_tcgen05_guardrail_trap_col_being_dealloced_not_returned_by_alloc
        .type           $__internal_0_$__cuda_sm10x_tcgen05_guardrail_trap_col_being_dealloced_not_returned_by_alloc,@function
        .size           $__internal_0_$__cuda_sm10x_tcgen05_guardrail_trap_col_being_dealloced_not_returned_by_alloc,($__internal_1_$__cuda_sm10x_tcgen05_guardrail_trap_phase_invalid_during_alloc - $__internal_0_$__cuda_sm10x_tcgen05_guardrail_trap_col_being_dealloced_not_returned_by_alloc)
$__internal_0_$__cuda_sm10x_tcgen05_guardrail_trap_col_being_dealloced_not_returned_by_alloc:
[----:B------:R-:W-:Y:S05]  /*a7a0*/  BPT.TRAP 0x1 ;  /* 0x000000040000795c */ /* 0x000fea0000300000 */
[----:B------:R-:W-:-:S04]  /*a7b0*/  HFMA2 R3, -RZ, RZ, 0, 0 ;  /* 0x00000000ff037431 */ /* 0x000fc800000001ff */
[----:B------:R-:W-:Y:S05]  /*a7c0*/  RET.REL.NODEC R2 `(_ZN7cutlass13device_kernelINS_4conv6kernel13ConvUniversalINS1_16ConvProblemShapeILNS1_8OperatorE0ELi3EEENS1_10collective14CollectiveConvINS1_47MainloopSm100TmaUmmaWarpSpecializedImplicitGemmILS5_0ELi54ELi3ELi1ELi2EN4cute5tupleIJNSA_1CILi2EEENSC_ILi1EEESE_EEEEENSB_IJNSC_ILi64EEESH_NSB_IJNSC_ILi32EEEEEEEEENS_12float_e4m3_tESL_NSA_8TiledMMAINSA_8MMA_AtomIJNSA_10MMA_TraitsINSA_19SM100_MMA_F8F6F4_SSEJSL_SL_fSH_SH_NSA_17integral_constantINSA_4UMMA5MajorELSS_0EEEST_NSQ_INSR_7ScaleInELSU_0EEESV_EEEEEENSA_6LayoutINSB_IJSE_SE_SE_EEENSB_IJNSC_ILi0EEES10_S10_EEEEENSB_IJNSA_10UnderscoreES13_S13_EEEEENS7_6detail27Sm100ImplicitGemmTileTraitsINSA_20SM90_TMA_LOAD_IM2COLENSA_14ComposedLayoutINSA_7SwizzleILi1ELi4ELi3EEENSA_18smem_ptr_flag_bitsILi8EEENSY_INSB_IJNSC_ILi8EEESI_EEENSB_IJSI_SE_EEEEEEEvEENS17_INSA_23SM90_TMA_LOAD_MULTICASTES1I_vEEEENS_8epilogue10collective18CollectiveEpilogueINS1N_23Sm100TmaWarpSpecializedILi1ELi1ELi32ELb0ELb0EEEJSK_NSB_IJNSY_ISH_SE_EES1S_EEESL_NSB_IJNSB_IJllllEEESE_S10_EEESL_S1V_NS1N_6fusion15FusionCallbacksIS1R_NS1W_17LinearCombinationISL_fSL_fLNS_15FloatRoundStyleE2EEESK_S1T_JEEENSA_5SM1004TMEM4LOAD26SM100_TMEM_LOAD_16dp32b32xES18_NS19_INS1A_ILi2ELi4ELi3EEES1D_NSY_INSB_IJS1E_SH_EEENSB_IJSH_SE_EEEEEEENSA_39AutoVectorizingCopyWithAssumedAlignmentILi128EEENSA_21SM90_TMA_STORE_IM2COLES2A_S2C_S2C_EEEvvEEEEvNT_6ParamsE) ;  /* 0xffffff58020c7950 */ /* 0x000fea0003c3ffff */
        .weak           $__internal_1_$__cuda_sm10x_tcgen05_guardrail_trap_phase_invalid_during_alloc
        .type           $__internal_1_$__cuda_sm10x_tcgen05_guardrail_trap_phase_invalid_during_alloc,@function
        .size           $__internal_1_$__cuda_sm10x_tcgen05_guardrail_trap_phase_invalid_during_alloc,($__internal_2_$__cuda_sm10x_tcgen05_guardrail_trap_unallocated_columns_being_dealloced - $__internal_1_$__cuda_sm10x_tcgen05_guardrail_trap_phase_invalid_during_alloc)
$__internal_1_$__cuda_sm10x_tcgen05_guardrail_trap_phase_invalid_during_alloc:
[----:B------:R-:W-:Y:S05]  /*a7d0*/  BPT.TRAP 0x1 ;  /* 0x000000040000795c */ /* 0x000fea0000300000 */
[----:B------:R-:W-:-:S04]  /*a7e0*/  MOV R3, 0x0 ;  /* 0x0000000000037802 */ /* 0x000fc80000000f00 */
[----:B------:R-:W-:Y:S05]  /*a7f0*/  RET.REL.NODEC R2 `(_ZN7cutlass13device_kernelINS_4conv6kernel13ConvUniversalINS1_16ConvProblemShapeILNS1_8OperatorE0ELi3EEENS1_10collective14CollectiveConvINS1_47MainloopSm100TmaUmmaWarpSpecializedImplicitGemmILS5_0ELi54ELi3ELi1ELi2EN4cute5tupleIJNSA_1CILi2EEENSC_ILi1EEESE_EEEEENSB_IJNSC_ILi64EEESH_NSB_IJNSC_ILi32EEEEEEEEENS_12float_e4m3_tESL_NSA_8TiledMMAINSA_8MMA_AtomIJNSA_10MMA_TraitsINSA_19SM100_MMA_F8F6F4_SSEJSL_SL_fSH_SH_NSA_17integral_constantINSA_4UMMA5MajorELSS_0EEEST_NSQ_INSR_7ScaleInELSU_0EEESV_EEEEEENSA_6LayoutINSB_IJSE_SE_SE_EEENSB_IJNSC_ILi0EEES10_S10_EEEEENSB_IJNSA_10UnderscoreES13_S13_EEEEENS7_6detail27Sm100ImplicitGemmTileTraitsINSA_20SM90_TMA_LOAD_IM2COLENSA_14ComposedLayoutINSA_7SwizzleILi1ELi4ELi3EEENSA_18smem_ptr_flag_bitsILi8EEENSY_INSB_IJNSC_ILi8EEESI_EEENSB_IJSI_SE_EEEEEEEvEENS17_INSA_23SM90_TMA_LOAD_MULTICASTES1I_vEEEENS_8epilogue10collective18CollectiveEpilogueINS1N_23Sm100TmaWarpSpecializedILi1ELi1ELi32ELb0ELb0EEEJSK_NSB_IJNSY_ISH_SE_EES1S_EEESL_NSB_IJNSB_IJllllEEESE_S10_EEESL_S1V_NS1N_6fusion15FusionCallbacksIS1R_NS1W_17LinearCombinationISL_fSL_fLNS_15FloatRoundStyleE2EEESK_S1T_JEEENSA_5SM1004TMEM4LOAD26SM100_TMEM_LOAD_16dp32b32xES18_NS19_INS1A_ILi2ELi4ELi3EEES1D_NSY_INSB_IJS1E_SH_EEENSB_IJSH_SE_EEEEEEENSA_39AutoVectorizingCopyWithAssumedAlignmentILi128EEENSA_21SM90_TMA_STORE_IM2COLES2A_S2C_S2C_EEEvvEEEEvNT_6ParamsE) ;  /* 0xffffff5802007950 */ /* 0x000fea0003c3ffff */
        .weak           $__internal_2_$__cuda_sm10x_tcgen05_guardrail_trap_unallocated_columns_being_dealloced
        .type           $__internal_2_$__cuda_sm10x_tcgen05_guardrail_trap_unallocated_columns_being_dealloced,@function
        .size           $__internal_2_$__cuda_sm10x_tcgen05_guardrail_trap_unallocated_columns_being_dealloced,(.L_x_276 - $__internal_2_$__cuda_sm10x_tcgen05_guardrail_trap_unallocated_columns_being_dealloced)
$__internal_2_$__cuda_sm10x_tcgen05_guardrail_trap_unallocated_columns_being_dealloced:
[----:B------:R-:W-:Y:S05]  /*a800*/  BPT.TRAP 0x1 ;  /* 0x000000040000795c */ /* 0x000fea0000300000 */
[----:B------:R-:W-:-:S04]  /*a810*/  HFMA2 R3, -RZ, RZ, 0, 0 ;  /* 0x00000000ff037431 */ /* 0x000fc800000001ff */
[----:B------:R-:W-:Y:S05]  /*a820*/  RET.REL.NODEC R2 `(_ZN7cutlass13device_kernelINS_4conv6kernel13ConvUniversalINS1_16ConvProblemShapeILNS1_8OperatorE0ELi3EEENS1_10collective14CollectiveConvINS1_47MainloopSm100TmaUmmaWarpSpecializedImplicitGemmILS5_0ELi54ELi3ELi1ELi2EN4cute5tupleIJNSA_1CILi2EEENSC_ILi1EEESE_EEEEENSB_IJNSC_ILi64EEESH_NSB_IJNSC_ILi32EEEEEEEEENS_12float_e4m3_tESL_NSA_8TiledMMAINSA_8MMA_AtomIJNSA_10MMA_TraitsINSA_19SM100_MMA_F8F6F4_SSEJSL_SL_fSH_SH_NSA_17integral_constantINSA_4UMMA5MajorELSS_0EEEST_NSQ_INSR_7ScaleInELSU_0EEESV_EEEEEENSA_6LayoutINSB_IJSE_SE_SE_EEENSB_IJNSC_ILi0EEES10_S10_EEEEENSB_IJNSA_10UnderscoreES13_S13_EEEEENS7_6detail27Sm100ImplicitGemmTileTraitsINSA_20SM90_TMA_LOAD_IM2COLENSA_14ComposedLayoutINSA_7SwizzleILi1ELi4ELi3EEENSA_18smem_ptr_flag_bitsILi8EEENSY_INSB_IJNSC_ILi8EEESI_EEENSB_IJSI_SE_EEEEEEEvEENS17_INSA_23SM90_TMA_LOAD_MULTICASTES1I_vEEEENS_8epilogue10collective18CollectiveEpilogueINS1N_23Sm100TmaWarpSpecializedILi1ELi1ELi32ELb0ELb0EEEJSK_NSB_IJNSY_ISH_SE_EES1S_EEESL_NSB_IJNSB_IJllllEEESE_S10_EEESL_S1V_NS1N_6fusion15FusionCallbacksIS1R_NS1W_17LinearCombinationISL_fSL_fLNS_15FloatRoundStyleE2EEESK_S1T_JEEENSA_5SM1004TMEM4LOAD26SM100_TMEM_LOAD_16dp32b32xES18_NS19_INS1A_ILi2ELi4ELi3EEES1D_NSY_INSB_IJS1E_SH_EEENSB_IJSH_SE_EEEEEEENSA_39AutoVectorizingCopyWithAssumedAlignmentILi128EEENSA_21SM90_TMA_STORE_IM2COLES2A_S2C_S2C_EEEvvEEEEvNT_6ParamsE) ;  /* 0xffffff5402f47950 */ /* 0x000fea0003c3ffff */
.L_x_275:
[----:B------:R-:W-:-:S00]  /*a830*/  BRA `(.L_x_275) ;  /* 0xfffffffc00fc7947 */ /* 0x000fc0000383ffff */
[----:B------:R-:W-:-:S00]  /*a840*/  NOP ;  /* 0x0000000000007918 */ /* 0x000fc00000000000 */
        /* <DEDUP_REMOVED lines=11> */
.L_x_276:


//--------------------- .nv.global.init           --------------------------
	.section	.nv.global.init,"aw",@progbits
.nv.global.init:
	.type		$str$29,@object
	.size		$str$29,($str$30 - $str$29)
$str$29:
        /*0000*/ 	.byte	0x28, 0x61, 0x64, 0x64, 0x72, 0x65, 0x73, 0x73, 0x20, 0x26, 0x20, 0x6d, 0x61, 0x73, 0x6b, 0x29
        /*0010*/ 	.byte	0x20, 0x3d, 0x3d, 0x20, 0x30, 0x00
	.type		$str$30,@object
	.size		$str$30,($str$28 - $str$30)
$str$30:
        /*0016*/ 	.byte	0x2f, 0x74, 0x6d, 0x70, 0x2f, 0x63, 0x75, 0x74, 0x6c, 0x61, 0x73, 0x73, 0x5f, 0x73, 0x77, 0x65
        /*0026*/ 	.byte	0x65, 0x70, 0x5f, 0x73, 0x72, 0x63, 0x2f, 0x69, 0x6e, 0x63, 0x6c, 0x75, 0x64, 0x65, 0x2f, 0x63
        /*0036*/ 	.byte	0x75, 0x74, 0x65, 0x2f, 0x70, 0x6f, 0x69, 0x6e, 0x74, 0x65, 0x72, 0x5f, 0x66, 0x6c, 0x61, 0x67
        /*0046*/ 	.byte	0x67, 0x65, 0x64, 0x2e, 0x68, 0x70, 0x70, 0x00
	.type		$str$28,@object
	.size		$str$28,($str$27 - $str$28)
$str$28:
        /*004e*/ 	.byte	0x2f, 0x74, 0x6d, 0x70, 0x2f, 0x63, 0x75, 0x74, 0x6c, 0x61, 0x73, 0x73, 0x5f, 0x73, 0x77, 0x65
        /*005e*/ 	.byte	0x65, 0x70, 0x5f, 0x73, 0x72, 0x63, 0x2f, 0x69, 0x6e, 0x63, 0x6c, 0x75, 0x64, 0x65, 0x2f, 0x63
        /*006e*/ 	.byte	0x75, 0x74, 0x65, 0x2f, 0x61, 0x74, 0x6f, 0x6d, 0x2f, 0x63, 0x6f, 0x70, 0x79, 0x5f, 0x74, 0x72
        /*007e*/ 	.byte	0x61, 0x69, 0x74, 0x73, 0x5f, 0x73, 0x6d, 0x31, 0x30, 0x30, 0x2e, 0x68, 0x70, 0x70, 0x00
	.type		$str$27,@object
	.size		$str$27,(__unnamed_1 - $str$27)
$str$27:
        /*008d*/ 	.byte	0x28, 0x28, 0x75, 0x69, 0x6e, 0x74, 0x33, 0x32, 0x5f, 0x74, 0x28, 0x74, 0x68, 0x72, 0x65, 0x61
        /*009d*/ 	.byte	0x64, 0x49, 0x64, 0x78, 0x2e, 0x78, 0x29, 0x20, 0x2f, 0x20, 0x33, 0x32, 0x29, 0x20, 0x25, 0x20
        /*00ad*/ 	.byte	0x34, 0x29, 0x20, 0x3d, 0x3d, 0x20, 0x28, 0x28, 0x28, 0x74, 0x6d, 0x65, 0x6d, 0x5f, 0x61, 0x64
        /*00bd*/ 	.byte	0x64, 0x72, 0x20, 0x3e, 0x3e, 0x20, 0x31, 0x36, 0x29, 0x20, 0x2f, 0x20, 0x33, 0x32, 0x29, 0x20
        /*00cd*/ 	.byte	0x25, 0x20, 0x34, 0x29, 0x00
	.type		__unnamed_1,@object
	.size		__unnamed_1,(__unnamed_2 - __unnamed_1)
__unnamed_1:
        /*00d2*/ 	.byte	0x61, 0x75, 0x74, 0x6f, 0x20, 0x63, 0x75, 0x74, 0x65, 0x3a, 0x3a, 0x61, 0x73, 0x5f, 0x70, 0x6f
        /* <DEDUP_REMOVED lines=24> */
        /*0262*/ 	.byte	0x3c, 0x34, 0x30, 0x39, 0x36, 0x3e, 0x3e, 0x3e, 0x3e, 0x5d, 0x00
	.type		__unnamed_2,@object
	.size		__unnamed_2,(.L_2 - __unnamed_2)
__unnamed_2:
        /* <DEDUP_REMOVED lines=40> */
        /*04ed*/ 	.byte	0x74, 0x65, 0x3a, 0x3a, 0x43, 0x3c, 0x30, 0x3e, 0x3e, 0x3e, 0x3e, 0x5d, 0x00
.L_2:


//--------------------- .nv.shared._ZN7cutlass13device_kernelINS_4conv6kernel13ConvUniversalINS1_16ConvProblemShapeILNS1_8OperatorE0ELi3EEENS1_10collective14CollectiveConvINS1_47MainloopSm100TmaUmmaWarpSpecializedImplicitGemmILS5_0ELi54ELi3ELi1ELi2EN4cute5tupleIJNSA_1CILi2EEENSC_ILi1EEESE_EEEEENSB_IJNSC_ILi64EEESH_NSB_IJNSC_ILi32EEEEEEEEENS_12float_e4m3_tESL_NSA_8TiledMMAINSA_8MMA_AtomIJNSA_10MMA_TraitsINSA_19SM100_MMA_F8F6F4_SSEJSL_SL_fSH_SH_NSA_17integral_constantINSA_4UMMA5MajorELSS_0EEEST_NSQ_INSR_7ScaleInELSU_0EEESV_EEEEEENSA_6LayoutINSB_IJSE_SE_SE_EEENSB_IJNSC_ILi0EEES10_S10_EEEEENSB_IJNSA_10UnderscoreES13_S13_EEEEENS7_6detail27Sm100ImplicitGemmTileTraitsINSA_20SM90_TMA_LOAD_IM2COLENSA_14ComposedLayoutINSA_7SwizzleILi1ELi4ELi3EEENSA_18smem_ptr_flag_bitsILi8EEENSY_INSB_IJNSC_ILi8EEESI_EEENSB_IJSI_SE_EEEEEEEvEENS17_INSA_23SM90_TMA_LOAD_MULTICASTES1I_vEEEENS_8epilogue10collective18CollectiveEpilogueINS1N_23Sm100TmaWarpSpecializedILi1ELi1ELi32ELb0ELb0EEEJSK_NSB_IJNSY_ISH_SE_EES1S_EEESL_NSB_IJNSB_IJllllEEESE_S10_EEESL_S1V_NS1N_6fusion15FusionCallbacksIS1R_NS1W_17LinearCombinationISL_fSL_fLNS_15FloatRoundStyleE2EEESK_S1T_JEEENSA_5SM1004TMEM4LOAD26SM100_TMEM_LOAD_16dp32b32xES18_NS19_INS1A_ILi2ELi4ELi3EEES1D_NSY_INSB_IJS1E_SH_EEENSB_IJSH_SE_EEEEEEENSA_39AutoVectorizingCopyWithAssumedAlignmentILi128EEENSA_21SM90_TMA_STORE_IM2COLES2A_S2C_S2C_EEEvvEEEEvNT_6ParamsE --------------------------
	.section	.nv.shared._ZN7cutlass13device_kernelINS_4conv6kernel13ConvUniversalINS1_16ConvProblemShapeILNS1_8OperatorE0ELi3EEENS1_10collective14CollectiveConvINS1_47MainloopSm100TmaUmmaWarpSpecializedImplicitGemmILS5_0ELi54ELi3ELi1ELi2EN4cute5tupleIJNSA_1CILi2EEENSC_ILi1EEESE_EEEEENSB_IJNSC_ILi64EEESH_NSB_IJNSC_ILi32EEEEEEEEENS_12float_e4m3_tESL_NSA_8TiledMMAINSA_8MMA_AtomIJNSA_10MMA_TraitsINSA_19SM100_MMA_F8F6F4_SSEJSL_SL_fSH_SH_NSA_17integral_constantINSA_4UMMA5MajorELSS_0EEEST_NSQ_INSR_7ScaleInELSU_0EEESV_EEEEEENSA_6LayoutINSB_IJSE_SE_SE_EEENSB_IJNSC_ILi0EEES10_S10_EEEEENSB_IJNSA_10UnderscoreES13_S13_EEEEENS7_6detail27Sm100ImplicitGemmTileTraitsINSA_20SM90_TMA_LOAD_IM2COLENSA_14ComposedLayoutINSA_7SwizzleILi1ELi4ELi3EEENSA_18smem_ptr_flag_bitsILi8EEENSY_INSB_IJNSC_ILi8EEESI_EEENSB_IJSI_SE_EEEEEEEvEENS17_INSA_23SM90_TMA_LOAD_MULTICASTES1I_vEEEENS_8epilogue10collective18CollectiveEpilogueINS1N_23Sm100TmaWarpSpecializedILi1ELi1ELi32ELb0ELb0EEEJSK_NSB_IJNSY_ISH_SE_EES1S_EEESL_NSB_IJNSB_IJllllEEESE_S10_EEESL_S1V_NS1N_6fusion15FusionCallbacksIS1R_NS1W_17LinearCombinationISL_fSL_fLNS_15FloatRoundStyleE2EEESK_S1T_JEEENSA_5SM1004TMEM4LOAD26SM100_TMEM_LOAD_16dp32b32xES18_NS19_INS1A_ILi2ELi4ELi3EEES1D_NSY_INSB_IJS1E_SH_EEENSB_IJSH_SE_EEEEEEENSA_39AutoVectorizingCopyWithAssumedAlignmentILi128EEENSA_21SM90_TMA_STORE_IM2COLES2A_S2C_S2C_EEEvvEEEEvNT_6ParamsE,"aw",@nobits
	.sectionflags	@""
	.align	16
	.zero		1024


//--------------------- .nv.shared.reserved.0     --------------------------
	.section	.nv.shared.reserved.0,"aw",@nobits
	.weak		__nv_reservedSMEM_offset_0_alias
	.size		__nv_reservedSMEM_offset_0_alias, 0, 64
	.other		__nv_reservedSMEM_offset_0_alias,@"STO_CUDA_RESERVED_SHARED STV_DEFAULT"
__nv_reservedSMEM_offset_0_alias:
	.zero		0
.nv.shared.reserved.0:
	.zero		64
	.weak		__nv_reservedSMEM_tcgen05_partition
	.type		__nv_reservedSMEM_tcgen05_partition,@object
	.size		__nv_reservedSMEM_tcgen05_partition,(.L_0 - __nv_reservedSMEM_tcgen05_partition)
__nv_reservedSMEM_tcgen05_partition:
	.zero		32
.L_0:


//--------------------- .nv.global                --------------------------
	.section	.nv.global,"aw",@nobits
.nv.global:
	.type		_ZN39_INTERNAL_ef30100b_4_k_cu_80b61642_28934cute1_E,@object
	.size		_ZN39_INTERNAL_ef30100b_4_k_cu_80b61642_28934cute1_E,(_ZN39_INTERNAL_ef30100b_4_k_cu_80b61642_28934cuda3std3__45__cpo6cbeginE - _ZN39_INTERNAL_ef30100b_4_k_cu_80b61642_28934cute1_E)
_ZN39_INTERNAL_ef30100b_4_k_cu_80b61642_28934cute1_E:
	.zero		1
	.type		_ZN39_INTERNAL_ef30100b_4_k_cu_80b61642_28934cuda3std3__45__cpo6cbeginE,@object
	.size		_ZN39_INTERNAL_ef30100b_4_k_cu_80b61642_28934cuda3std3__45__cpo6cbeginE,(_ZN39_INTERNAL_ef30100b_4_k_cu_80b61642_28934cuda3std3__48in_placeE - _ZN39_INTERNAL_ef30100b_4_k_cu_80b61642_28934cuda3std3__45__cpo6cbeginE)
_ZN39_INTERNAL_ef30100b_4_k_cu_80b61642_28934cuda3std3__45__cpo6cbeginE:
	.zero		1
	.type		_ZN39_INTERNAL_ef30100b_4_k_cu_80b61642_28934cuda3std3__48in_placeE,@object
	.size		_ZN39_INTERNAL_ef30100b_4_k_cu_80b61642_28934cuda3std3__48in_placeE,(_ZN39_INTERNAL_ef30100b_4_k_cu_80b61642_28934cuda3std6ranges3__45__cpo9iter_moveE - _ZN39_INTERNAL_ef30100b_4_k_cu_80b61642_28934cuda3std3__48in_placeE)
_ZN39_INTERNAL_ef30100b_4_k_cu_80b61642_28934cuda3std3__48in_placeE:
	.zero		1
	.type		_ZN39_INTERNAL_ef30100b_4_k_cu_80b61642_28934cuda3std6ranges3__45__cpo9iter_moveE,@object
	.size		_ZN39_INTERNAL_ef30100b_4_k_cu_80b61642_28934cuda3std6ranges3__45__cpo9iter_moveE,(_ZN39_INTERNAL_ef30100b_4_k_cu_80b61642_28934cuda3std3__45__cpo5beginE - _ZN39_INTERNAL_ef30100b_4_k_cu_80b61642_28934cuda3std6ranges3__45__cpo9iter_moveE)
_ZN39_INTERNAL_ef30100b_4_k_cu_80b61642_28934cuda3std6ranges3__45__cpo9iter_moveE:
	.zero		1
	.type		_ZN39_INTERNAL_ef30100b_4_k_cu_80b61642_28934cuda3std3__45__cpo5beginE,@object
	.size		_ZN39_INTERNAL_ef30100b_4_k_cu_80b61642_28934cuda3std3__45__cpo5beginE,(_ZN39_INTERNAL_ef30100b_4_k_cu_80b61642_28934cuda3std3__441_GLOBAL__N__ef30100b_4_k_cu_80b61642_28936ignoreE - _ZN39_INTERNAL_ef30100b_4_k_cu_80b61642_28934cuda3std3__45__cpo5beginE)
_ZN39_INTERNAL_ef30100b_4_k_cu_80b61642_28934cuda3std3__45__cpo5beginE:
	.zero		1
	.type		_ZN39_INTERNAL_ef30100b_4_k_cu_80b61642_28934cuda3std3__441_GLOBAL__N__ef30100b_4_k_cu_80b61642_28936ignoreE,@object
	.size		_ZN39_INTERNAL_ef30100b_4_k_cu_80b61642_28934cuda3std3__441_GLOBAL__N__ef30100b_4_k_cu_80b61642_28936ignoreE,(_ZN39_INTERNAL_ef30100b_4_k_cu_80b61642_28934cute7productE - _ZN39_INTERNAL_ef30100b_4_k_cu_80b61642_28934cuda3std3__441_GLOBAL__N__ef30100b_4_k_cu_80b61642_28936ignoreE)
_ZN39_INTERNAL_ef30100b_4_k_cu_80b61642_28934cuda3std3__441_GLOBAL__N__ef30100b_4_k_cu_80b61642_28936ignoreE:
	.zero		1
	.type		_ZN39_INTERNAL_ef30100b_4_k_cu_80b61642_28934cute7productE,@object
	.size		_ZN39_INTERNAL_ef30100b_4_k_cu_80b61642_28934cute7productE,(_ZN39_INTERNAL_ef30100b_4_k_cu_80b61642_28934cuda3std3__45__cpo3endE - _ZN39_INTERNAL_ef30100b_4_k_cu_80b61642_28934cute7productE)
_ZN39_INTERNAL_ef30100b_4_k_cu_80b61642_28934cute7productE:
	.zero		1
	.type		_ZN39_INTERNAL_ef30100b_4_k_cu_80b61642_28934cuda3std3__45__cpo3endE,@object
	.size		_ZN39_INTERNAL_ef30100b_4_k_cu_80b61642_28934cuda3std3__45__cpo3endE,(_ZN39_INTERNAL_ef30100b_4_k_cu_80b61642_28934cuda3std3__419piecewise_constructE - _ZN39_INTERNAL_ef30100b_4_k_cu_80b61642_28934cuda3std3__45__cpo3endE)
_ZN39_INTERNAL_ef30100b_4_k_cu_80b61642_28934cuda3std3__45__cpo3endE:
	.zero		1
	.type		_ZN39_INTERNAL_ef30100b_4_k_cu_80b61642_28934cuda3std3__419piecewise_constructE,@object
	.size		_ZN39_INTERNAL_ef30100b_4_k_cu_80b61642_28934cuda3std3__419piecewise_constructE,(_ZN39_INTERNAL_ef30100b_4_k_cu_80b61642_28934cuda3std3__45__cpo4cendE - _ZN39_INTERNAL_ef30100b_4_k_cu_80b61642_28934cuda3std3__419piecewise_constructE)
_ZN39_INTERNAL_ef30100b_4_k_cu_80b61642_28934cuda3std3__419piecewise_constructE:
	.zero		1
	.type		_ZN39_INTERNAL_ef30100b_4_k_cu_80b61642_28934cuda3std3__45__cpo4cendE,@object
	.size		_ZN39_INTERNAL_ef30100b_4_k_cu_80b61642_28934cuda3std3__45__cpo4cendE,(_ZN39_INTERNAL_ef30100b_4_k_cu_80b61642_28934cuda3std6ranges3__45__cpo4swapE - _ZN39_INTERNAL_ef30100b_4_k_cu_80b61642_28934cuda3std3__45__cpo4cendE)
_ZN39_INTERNAL_ef30100b_4_k_cu_80b61642_28934cuda3std3__45__cpo4cendE:
	.zero		1
	.type		_ZN39_INTERNAL_ef30100b_4_k_cu_80b61642_28934cuda3std6ranges3__45__cpo4swapE,@object
	.size		_ZN39_INTERNAL_ef30100b_4_k_cu_80b61642_28934cuda3std6ranges3__45__cpo4swapE,(.L_10 - _ZN39_INTERNAL_ef30100b_4_k_cu_80b61642_28934cuda3std6ranges3__45__cpo4swapE)
_ZN39_INTERNAL_ef30100b_4_k_cu_80b61642_28934cuda3std6ranges3__45__cpo4swapE:
	.zero		1
.L_10:


//--------------------- .nv.constant0._ZN7cutlass13device_kernelINS_4conv6kernel13ConvUniversalINS1_16ConvProblemShapeILNS1_8OperatorE0ELi3EEENS1_10collective14CollectiveConvINS1_47MainloopSm100TmaUmmaWarpSpecializedImplicitGemmILS5_0ELi54ELi3ELi1ELi2EN4cute5tupleIJNSA_1CILi2EEENSC_ILi1EEESE_EEEEENSB_IJNSC_ILi64EEESH_NSB_IJNSC_ILi32EEEEEEEEENS_12float_e4m3_tESL_NSA_8TiledMMAINSA_8MMA_AtomIJNSA_10MMA_TraitsINSA_19SM100_MMA_F8F6F4_SSEJSL_SL_fSH_SH_NSA_17integral_constantINSA_4UMMA5MajorELSS_0EEEST_NSQ_INSR_7ScaleInELSU_0EEESV_EEEEEENSA_6LayoutINSB_IJSE_SE_SE_EEENSB_IJNSC_ILi0EEES10_S10_EEEEENSB_IJNSA_10UnderscoreES13_S13_EEEEENS7_6detail27Sm100ImplicitGemmTileTraitsINSA_20SM90_TMA_LOAD_IM2COLENSA_14ComposedLayoutINSA_7SwizzleILi1ELi4ELi3EEENSA_18smem_ptr_flag_bitsILi8EEENSY_INSB_IJNSC_ILi8EEESI_EEENSB_IJSI_SE_EEEEEEEvEENS17_INSA_23SM90_TMA_LOAD_MULTICASTES1I_vEEEENS_8epilogue10collective18CollectiveEpilogueINS1N_23Sm100TmaWarpSpecializedILi1ELi1ELi32ELb0ELb0EEEJSK_NSB_IJNSY_ISH_SE_EES1S_EEESL_NSB_IJNSB_IJllllEEESE_S10_EEESL_S1V_NS1N_6fusion15FusionCallbacksIS1R_NS1W_17LinearCombinationISL_fSL_fLNS_15FloatRoundStyleE2EEESK_S1T_JEEENSA_5SM1004TMEM4LOAD26SM100_TMEM_LOAD_16dp32b32xES18_NS19_INS1A_ILi2ELi4ELi3EEES1D_NSY_INSB_IJS1E_SH_EEENSB_IJSH_SE_EEEEEEENSA_39AutoVectorizingCopyWithAssumedAlignmentILi128EEENSA_21SM90_TMA_STORE_IM2COLES2A_S2C_S2C_EEEvvEEEEvNT_6ParamsE --------------------------
	.section	.nv.constant0._ZN7cutlass13device_kernelINS_4conv6kernel13ConvUniversalINS1_16ConvProblemShapeILNS1_8OperatorE0ELi3EEENS1_10collective14CollectiveConvINS1_47MainloopSm100TmaUmmaWarpSpecializedImplicitGemmILS5_0ELi54ELi3ELi1ELi2EN4cute5tupleIJNSA_1CILi2EEENSC_ILi1EEESE_EEEEENSB_IJNSC_ILi64EEESH_NSB_IJNSC_ILi32EEEEEEEEENS_12float_e4m3_tESL_NSA_8TiledMMAINSA_8MMA_AtomIJNSA_10MMA_TraitsINSA_19SM100_MMA_F8F6F4_SSEJSL_SL_fSH_SH_NSA_17integral_constantINSA_4UMMA5MajorELSS_0EEEST_NSQ_INSR_7ScaleInELSU_0EEESV_EEEEEENSA_6LayoutINSB_IJSE_SE_SE_EEENSB_IJNSC_ILi0EEES10_S10_EEEEENSB_IJNSA_10UnderscoreES13_S13_EEEEENS7_6detail27Sm100ImplicitGemmTileTraitsINSA_20SM90_TMA_LOAD_IM2COLENSA_14ComposedLayoutINSA_7SwizzleILi1ELi4ELi3EEENSA_18smem_ptr_flag_bitsILi8EEENSY_INSB_IJNSC_ILi8EEESI_EEENSB_IJSI_SE_EEEEEEEvEENS17_INSA_23SM90_TMA_LOAD_MULTICASTES1I_vEEEENS_8epilogue10collective18CollectiveEpilogueINS1N_23Sm100TmaWarpSpecializedILi1ELi1ELi32ELb0ELb0EEEJSK_NSB_IJNSY_ISH_SE_EES1S_EEESL_NSB_IJNSB_IJllllEEESE_S10_EEESL_S1V_NS1N_6fusion15FusionCallbacksIS1R_NS1W_17LinearCombinationISL_fSL_fLNS_15FloatRoundStyleE2EEESK_S1T_JEEENSA_5SM1004TMEM4LOAD26SM100_TMEM_LOAD_16dp32b32xES18_NS19_INS1A_ILi2ELi4ELi3EEES1D_NSY_INSB_IJS1E_SH_EEENSB_IJSH_SE_EEEEEEENSA_39AutoVectorizingCopyWithAssumedAlignmentILi128EEENSA_21SM90_TMA_STORE_IM2COLES2A_S2C_S2C_EEEvvEEEEvNT_6ParamsE,"a",@progbits
	.sectionflags	@""
	.align	4
.nv.constant0._ZN7cutlass13device_kernelINS_4conv6kernel13ConvUniversalINS1_16ConvProblemShapeILNS1_8OperatorE0ELi3EEENS1_10collective14CollectiveConvINS1_47MainloopSm100TmaUmmaWarpSpecializedImplicitGemmILS5_0ELi54ELi3ELi1ELi2EN4cute5tupleIJNSA_1CILi2EEENSC_ILi1EEESE_EEEEENSB_IJNSC_ILi64EEESH_NSB_IJNSC_ILi32EEEEEEEEENS_12float_e4m3_tESL_NSA_8TiledMMAINSA_8MMA_AtomIJNSA_10MMA_TraitsINSA_19SM100_MMA_F8F6F4_SSEJSL_SL_fSH_SH_NSA_17integral_constantINSA_4UMMA5MajorELSS_0EEEST_NSQ_INSR_7ScaleInELSU_0EEESV_EEEEEENSA_6LayoutINSB_IJSE_SE_SE_EEENSB_IJNSC_ILi0EEES10_S10_EEEEENSB_IJNSA_10UnderscoreES13_S13_EEEEENS7_6detail27Sm100ImplicitGemmTileTraitsINSA_20SM90_TMA_LOAD_IM2COLENSA_14ComposedLayoutINSA_7SwizzleILi1ELi4ELi3EEENSA_18smem_ptr_flag_bitsILi8EEENSY_INSB_IJNSC_ILi8EEESI_EEENSB_IJSI_SE_EEEEEEEvEENS17_INSA_23SM90_TMA_LOAD_MULTICASTES1I_vEEEENS_8epilogue10collective18CollectiveEpilogueINS1N_23Sm100TmaWarpSpecializedILi1ELi1ELi32ELb0ELb0EEEJSK_NSB_IJNSY_ISH_SE_EES1S_EEESL_NSB_IJNSB_IJllllEEESE_S10_EEESL_S1V_NS1N_6fusion15FusionCallbacksIS1R_NS1W_17LinearCombinationISL_fSL_fLNS_15FloatRoundStyleE2EEESK_S1T_JEEENSA_5SM1004TMEM4LOAD26SM100_TMEM_LOAD_16dp32b32xES18_NS19_INS1A_ILi2ELi4ELi3EEES1D_NSY_INSB_IJS1E_SH_EEENSB_IJSH_SE_EEEEEEENSA_39AutoVectorizingCopyWithAssumedAlignmentILi128EEENSA_21SM90_TMA_STORE_IM2COLES2A_S2C_S2C_EEEvvEEEEvNT_6ParamsE:
	.zero		3200


//--------------------- SYMBOLS --------------------------

	.type		.nv.reservedSmem.offset0,@object
	.size		.nv.reservedSmem.offset0,0x4
	.type		.nv.reservedSmem.cap,@object
	.size		.nv.reservedSmem.cap,0x4
	.type		__assertfail,@function
